// auto-generated by cutlass_sweep.gemm — config: {"arch": "sm_100", "cluster_m": 1, "cluster_n": 4, "dtype": "fp16", "dtype_b": "fp16", "layout": "nn", "stages": 3, "tile_k": 64, "tile_m": 128, "tile_n": 128}
#include "cutlass/cutlass.h"
#include "cutlass/gemm/collective/collective_builder.hpp"
#include "cutlass/gemm/device/gemm_universal_adapter.h"
#include "cutlass/gemm/kernel/gemm_universal.hpp"
#include "cutlass/epilogue/collective/collective_builder.hpp"

using ElemA = cutlass::half_t;
using ElemB = cutlass::half_t;
using ElemCD = cutlass::half_t;
using Acc  = float;
using TileShape    = cute::Shape<cute::_128, cute::_128, cute::_64>;
using ClusterShape = cute::Shape<cute::_1, cute::_4, cute::_1>;

using CollectiveEpilogue = typename cutlass::epilogue::collective::CollectiveBuilder<
    cutlass::arch::Sm100, cutlass::arch::OpClassTensorOp,
    TileShape, ClusterShape,
    cutlass::epilogue::collective::EpilogueTileAuto,
    Acc, Acc,
    ElemCD, cutlass::layout::RowMajor, 128 / cutlass::sizeof_bits<ElemCD>::value,
    ElemCD, cutlass::layout::RowMajor, 128 / cutlass::sizeof_bits<ElemCD>::value,
    cutlass::epilogue::collective::EpilogueScheduleAuto
  >::CollectiveOp;

using CollectiveMainloop = typename cutlass::gemm::collective::CollectiveBuilder<
    cutlass::arch::Sm100, cutlass::arch::OpClassTensorOp,
    ElemA, cutlass::layout::RowMajor, 128 / cutlass::sizeof_bits<ElemA>::value,
    ElemB, cutlass::layout::RowMajor, 128 / cutlass::sizeof_bits<ElemB>::value,
    Acc,
    TileShape, ClusterShape,
    cutlass::gemm::collective::StageCount<3>,
    cutlass::gemm::collective::KernelScheduleAuto
  >::CollectiveOp;

using GemmKernel = cutlass::gemm::kernel::GemmUniversal<
    cute::Shape<int,int,int,int>,
    CollectiveMainloop,
    CollectiveEpilogue
>;
using Gemm = cutlass::gemm::device::GemmUniversalAdapter<GemmKernel>;

// Force the device kernel symbol into the cubin without needing a host main.
auto* _anchor = &cutlass::device_kernel<GemmKernel>;


// ===== COMPILED SASS (sm_100a) =====

	.target	sm_100a

	.elftype	@"ET_EXEC"


//--------------------- .note.nv.tkinfo           --------------------------
	.section	.note.nv.tkinfo,"",@"SHT_NOTE"
	.sectionflags	@"SHF_NOTE_NV_TKINFO"
	.tkinfo
        /*0018*/ 	.word	0x00000002
        /*0030*/ 	.string	""
        /*0030*/ 	.string	"ptxas"
        /*0030*/ 	.string	"Cuda compilation tools, release 13.0, V13.0.88"
        /*0030*/ 	.string	"Build cuda_13.0.r13.0/compiler.36424714_0"
        /*0030*/ 	.string	"-arch sm_100a -m 64 "



//--------------------- .note.nv.cuinfo           --------------------------
	.section	.note.nv.cuinfo,"",@"SHT_NOTE"
	.sectionflags	@"SHF_NOTE_NV_CUINFO"
        /*0018*/ 	.short	0x0002
        /*001a*/ 	.short	0x0064
        /*001c*/ 	.short	0x0082
	.zero		2


//--------------------- .nv.info                  --------------------------
	.section	.nv.info,"",@"SHT_CUDA_INFO"
	.align	4


	//----- nvinfo : EIATTR_REGCOUNT
	.align		4
        /*0000*/ 	.byte	0x04, 0x2f
        /*0002*/ 	.short	(.L_19 - .L_18)
	.align		4
.L_18:
        /*0004*/ 	.word	index@(_ZN7cutlass13device_kernelINS_4gemm6kernel13GemmUniversalIN4cute5tupleIJiiiiEEENS1_10collective13CollectiveMmaINS1_35MainloopSm100TmaUmmaWarpSpecializedILi3ELi2ELi4ENS5_IJNS4_1CILi1EEENSA_ILi4EEESB_EEEEENS5_IJNSA_ILi128EEESF_NSA_ILi64EEEEEENS_6half_tENS5_IJlSB_lEEESI_NS5_IJSB_llEEENS4_8TiledMMAINS4_8MMA_AtomIJNS4_20SM100_MMA_F16BF16_SSISI_SI_fLi128ELi128ELNS4_4UMMA5MajorE0ELSP_1ELNSO_7ScaleInE0ELSQ_0EEEEEENS4_6LayoutINS5_IJSB_SB_SB_EEENS5_IJNSA_ILi0EEESV_SV_EEEEENS5_IJNS4_10UnderscoreESY_SY_EEEEENS4_23SM90_TMA_LOAD_MULTICASTENS4_14ComposedLayoutINS4_7SwizzleILi3ELi4ELi3EEENS4_18smem_ptr_flag_bitsILi16EEENST_INS5_IJNSA_ILi8EEESG_EEENS5_IJSG_SB_EEEEEEEvNS4_8identityENS4_13SM90_TMA_LOADENS12_IS14_S16_NST_INS5_IJSG_S17_EEENS5_IJSB_SG_EEEEEEEvS1C_EENS_8epilogue10collective18CollectiveEpilogueINS1J_23Sm100TmaWarpSpecializedILi4ELi2ELi32ELb1ELb0EEEJSH_NS5_IJNST_ISF_SB_EENST_INSA_ILi32EEESB_EEEEESI_SJ_SI_SJ_NS1J_6fusion15FusionCallbacksIS1N_NS1S_17LinearCombinationISI_fSI_fLNS_15FloatRoundStyleE2EEESH_S1R_JEEENS4_5SM1004TMEM4LOAD26SM100_TMEM_LOAD_32dp32b32xES1D_NS12_INS13_ILi2ELi4ELi3EEES16_NST_INS5_IJS17_S1P_EEENS5_IJS1P_SB_EEEEEEENS4_39AutoVectorizingCopyWithAssumedAlignmentILi128EEENS4_14SM90_TMA_STOREES26_S28_S28_EEEvvEEEEvNT_6ParamsE)
        /*0008*/ 	.word	0x00000076


	//----- nvinfo : EIATTR_FRAME_SIZE
	.align		4
.L_19:
        /*000c*/ 	.byte	0x04, 0x11
        /*000e*/ 	.short	(.L_21 - .L_20)
	.align		4
.L_20:
        /*0010*/ 	.word	index@($__internal_2_$__cuda_sm10x_tcgen05_guardrail_trap_unallocated_columns_being_dealloced)
        /*0014*/ 	.word	0x00000000


	//----- nvinfo : EIATTR_FRAME_SIZE
	.align		4
.L_21:
        /*0018*/ 	.byte	0x04, 0x11
        /*001a*/ 	.short	(.L_23 - .L_22)
	.align		4
.L_22:
        /*001c*/ 	.word	index@($__internal_1_$__cuda_sm10x_tcgen05_guardrail_trap_phase_invalid_during_alloc)
        /*0020*/ 	.word	0x00000000


	//----- nvinfo : EIATTR_FRAME_SIZE
	.align		4
.L_23:
        /*0024*/ 	.byte	0x04, 0x11
        /*0026*/ 	.short	(.L_25 - .L_24)
	.align		4
.L_24:
        /*0028*/ 	.word	index@($__internal_0_$__cuda_sm10x_tcgen05_guardrail_trap_col_being_dealloced_not_returned_by_alloc)
        /*002c*/ 	.word	0x00000000


	//----- nvinfo : EIATTR_FRAME_SIZE
	.align		4
.L_25:
        /*0030*/ 	.byte	0x04, 0x11
        /*0032*/ 	.short	(.L_27 - .L_26)
	.align		4
.L_26:
        /*0034*/ 	.word	index@(_ZN7cutlass13device_kernelINS_4gemm6kernel13GemmUniversalIN4cute5tupleIJiiiiEEENS1_10collective13CollectiveMmaINS1_35MainloopSm100TmaUmmaWarpSpecializedILi3ELi2ELi4ENS5_IJNS4_1CILi1EEENSA_ILi4EEESB_EEEEENS5_IJNSA_ILi128EEESF_NSA_ILi64EEEEEENS_6half_tENS5_IJlSB_lEEESI_NS5_IJSB_llEEENS4_8TiledMMAINS4_8MMA_AtomIJNS4_20SM100_MMA_F16BF16_SSISI_SI_fLi128ELi128ELNS4_4UMMA5MajorE0ELSP_1ELNSO_7ScaleInE0ELSQ_0EEEEEENS4_6LayoutINS5_IJSB_SB_SB_EEENS5_IJNSA_ILi0EEESV_SV_EEEEENS5_IJNS4_10UnderscoreESY_SY_EEEEENS4_23SM90_TMA_LOAD_MULTICASTENS4_14ComposedLayoutINS4_7SwizzleILi3ELi4ELi3EEENS4_18smem_ptr_flag_bitsILi16EEENST_INS5_IJNSA_ILi8EEESG_EEENS5_IJSG_SB_EEEEEEEvNS4_8identityENS4_13SM90_TMA_LOADENS12_IS14_S16_NST_INS5_IJSG_S17_EEENS5_IJSB_SG_EEEEEEEvS1C_EENS_8epilogue10collective18CollectiveEpilogueINS1J_23Sm100TmaWarpSpecializedILi4ELi2ELi32ELb1ELb0EEEJSH_NS5_IJNST_ISF_SB_EENST_INSA_ILi32EEESB_EEEEESI_SJ_SI_SJ_NS1J_6fusion15FusionCallbacksIS1N_NS1S_17LinearCombinationISI_fSI_fLNS_15FloatRoundStyleE2EEESH_S1R_JEEENS4_5SM1004TMEM4LOAD26SM100_TMEM_LOAD_32dp32b32xES1D_NS12_INS13_ILi2ELi4ELi3EEES16_NST_INS5_IJS17_S1P_EEENS5_IJS1P_SB_EEEEEEENS4_39AutoVectorizingCopyWithAssumedAlignmentILi128EEENS4_14SM90_TMA_STOREES26_S28_S28_EEEvvEEEEvNT_6ParamsE)
        /*0038*/ 	.word	0x00000000


	//----- nvinfo : EIATTR_MIN_STACK_SIZE
	.align		4
.L_27:
        /*003c*/ 	.byte	0x04, 0x12
        /*003e*/ 	.short	(.L_29 - .L_28)
	.align		4
.L_28:
        /*0040*/ 	.word	index@(_ZN7cutlass13device_kernelINS_4gemm6kernel13GemmUniversalIN4cute5tupleIJiiiiEEENS1_10collective13CollectiveMmaINS1_35MainloopSm100TmaUmmaWarpSpecializedILi3ELi2ELi4ENS5_IJNS4_1CILi1EEENSA_ILi4EEESB_EEEEENS5_IJNSA_ILi128EEESF_NSA_ILi64EEEEEENS_6half_tENS5_IJlSB_lEEESI_NS5_IJSB_llEEENS4_8TiledMMAINS4_8MMA_AtomIJNS4_20SM100_MMA_F16BF16_SSISI_SI_fLi128ELi128ELNS4_4UMMA5MajorE0ELSP_1ELNSO_7ScaleInE0ELSQ_0EEEEEENS4_6LayoutINS5_IJSB_SB_SB_EEENS5_IJNSA_ILi0EEESV_SV_EEEEENS5_IJNS4_10UnderscoreESY_SY_EEEEENS4_23SM90_TMA_LOAD_MULTICASTENS4_14ComposedLayoutINS4_7SwizzleILi3ELi4ELi3EEENS4_18smem_ptr_flag_bitsILi16EEENST_INS5_IJNSA_ILi8EEESG_EEENS5_IJSG_SB_EEEEEEEvNS4_8identityENS4_13SM90_TMA_LOADENS12_IS14_S16_NST_INS5_IJSG_S17_EEENS5_IJSB_SG_EEEEEEEvS1C_EENS_8epilogue10collective18CollectiveEpilogueINS1J_23Sm100TmaWarpSpecializedILi4ELi2ELi32ELb1ELb0EEEJSH_NS5_IJNST_ISF_SB_EENST_INSA_ILi32EEESB_EEEEESI_SJ_SI_SJ_NS1J_6fusion15FusionCallbacksIS1N_NS1S_17LinearCombinationISI_fSI_fLNS_15FloatRoundStyleE2EEESH_S1R_JEEENS4_5SM1004TMEM4LOAD26SM100_TMEM_LOAD_32dp32b32xES1D_NS12_INS13_ILi2ELi4ELi3EEES16_NST_INS5_IJS17_S1P_EEENS5_IJS1P_SB_EEEEEEENS4_39AutoVectorizingCopyWithAssumedAlignmentILi128EEENS4_14SM90_TMA_STOREES26_S28_S28_EEEvvEEEEvNT_6ParamsE)
        /*0044*/ 	.word	0x00000000
.L_29:


//--------------------- .nv.compat                --------------------------
	.section	.nv.compat,"",@"SHT_CUDA_COMPAT_INFO"
	.align	4
        /*0000*/ 	.byte	0x02, 0x09, 0x01, 0x00, 0x02, 0x02, 0x02, 0x00, 0x02, 0x05, 0x05, 0x00, 0x03, 0x07, 0x01, 0x01
        /*0010*/ 	.byte	0x02, 0x03, 0x01, 0x00, 0x02, 0x06, 0x01, 0x00, 0x04, 0x0b, 0x08, 0x00, 0x09, 0x00, 0x00, 0x00
        /*0020*/ 	.byte	0x00, 0x00, 0x00, 0x00


//--------------------- .nv.info._ZN7cutlass13device_kernelINS_4gemm6kernel13GemmUniversalIN4cute5tupleIJiiiiEEENS1_10collective13CollectiveMmaINS1_35MainloopSm100TmaUmmaWarpSpecializedILi3ELi2ELi4ENS5_IJNS4_1CILi1EEENSA_ILi4EEESB_EEEEENS5_IJNSA_ILi128EEESF_NSA_ILi64EEEEEENS_6half_tENS5_IJlSB_lEEESI_NS5_IJSB_llEEENS4_8TiledMMAINS4_8MMA_AtomIJNS4_20SM100_MMA_F16BF16_SSISI_SI_fLi128ELi128ELNS4_4UMMA5MajorE0ELSP_1ELNSO_7ScaleInE0ELSQ_0EEEEEENS4_6LayoutINS5_IJSB_SB_SB_EEENS5_IJNSA_ILi0EEESV_SV_EEEEENS5_IJNS4_10UnderscoreESY_SY_EEEEENS4_23SM90_TMA_LOAD_MULTICASTENS4_14ComposedLayoutINS4_7SwizzleILi3ELi4ELi3EEENS4_18smem_ptr_flag_bitsILi16EEENST_INS5_IJNSA_ILi8EEESG_EEENS5_IJSG_SB_EEEEEEEvNS4_8identityENS4_13SM90_TMA_LOADENS12_IS14_S16_NST_INS5_IJSG_S17_EEENS5_IJSB_SG_EEEEEEEvS1C_EENS_8epilogue10collective18CollectiveEpilogueINS1J_23Sm100TmaWarpSpecializedILi4ELi2ELi32ELb1ELb0EEEJSH_NS5_IJNST_ISF_SB_EENST_INSA_ILi32EEESB_EEEEESI_SJ_SI_SJ_NS1J_6fusion15FusionCallbacksIS1N_NS1S_17LinearCombinationISI_fSI_fLNS_15FloatRoundStyleE2EEESH_S1R_JEEENS4_5SM1004TMEM4LOAD26SM100_TMEM_LOAD_32dp32b32xES1D_NS12_INS13_ILi2ELi4ELi3EEES16_NST_INS5_IJS17_S1P_EEENS5_IJS1P_SB_EEEEEEENS4_39AutoVectorizingCopyWithAssumedAlignmentILi128EEENS4_14SM90_TMA_STOREES26_S28_S28_EEEvvEEEEvNT_6ParamsE --------------------------
	.section	.nv.info._ZN7cutlass13device_kernelINS_4gemm6kernel13GemmUniversalIN4cute5tupleIJiiiiEEENS1_10collective13CollectiveMmaINS1_35MainloopSm100TmaUmmaWarpSpecializedILi3ELi2ELi4ENS5_IJNS4_1CILi1EEENSA_ILi4EEESB_EEEEENS5_IJNSA_ILi128EEESF_NSA_ILi64EEEEEENS_6half_tENS5_IJlSB_lEEESI_NS5_IJSB_llEEENS4_8TiledMMAINS4_8MMA_AtomIJNS4_20SM100_MMA_F16BF16_SSISI_SI_fLi128ELi128ELNS4_4UMMA5MajorE0ELSP_1ELNSO_7ScaleInE0ELSQ_0EEEEEENS4_6LayoutINS5_IJSB_SB_SB_EEENS5_IJNSA_ILi0EEESV_SV_EEEEENS5_IJNS4_10UnderscoreESY_SY_EEEEENS4_23SM90_TMA_LOAD_MULTICASTENS4_14ComposedLayoutINS4_7SwizzleILi3ELi4ELi3EEENS4_18smem_ptr_flag_bitsILi16EEENST_INS5_IJNSA_ILi8EEESG_EEENS5_IJSG_SB_EEEEEEEvNS4_8identityENS4_13SM90_TMA_LOADENS12_IS14_S16_NST_INS5_IJSG_S17_EEENS5_IJSB_SG_EEEEEEEvS1C_EENS_8epilogue10collective18CollectiveEpilogueINS1J_23Sm100TmaWarpSpecializedILi4ELi2ELi32ELb1ELb0EEEJSH_NS5_IJNST_ISF_SB_EENST_INSA_ILi32EEESB_EEEEESI_SJ_SI_SJ_NS1J_6fusion15FusionCallbacksIS1N_NS1S_17LinearCombinationISI_fSI_fLNS_15FloatRoundStyleE2EEESH_S1R_JEEENS4_5SM1004TMEM4LOAD26SM100_TMEM_LOAD_32dp32b32xES1D_NS12_INS13_ILi2ELi4ELi3EEES16_NST_INS5_IJS17_S1P_EEENS5_IJS1P_SB_EEEEEEENS4_39AutoVectorizingCopyWithAssumedAlignmentILi128EEENS4_14SM90_TMA_STOREES26_S28_S28_EEEvvEEEEvNT_6ParamsE,"",@"SHT_CUDA_INFO"
	.sectionflags	@""
	.align	4


	//----- nvinfo : EIATTR_CUDA_API_VERSION
	.align		4
        /*0000*/ 	.byte	0x04, 0x37
        /*0002*/ 	.short	(.L_31 - .L_30)
.L_30:
        /*0004*/ 	.word	0x00000082


	//----- nvinfo : EIATTR_KPARAM_INFO
	.align		4
.L_31:
        /*0008*/ 	.byte	0x04, 0x17
        /*000a*/ 	.short	(.L_33 - .L_32)
.L_32:
        /*000c*/ 	.word	0x00000000
        /*0010*/ 	.short	0x0000
        /*0012*/ 	.short	0x0000
        /*0014*/ 	.byte	0x00, 0xf0, 0x01, 0x20


	//----- nvinfo : EIATTR_AT_ENTRY_FRAGMENTS
	.align		4
.L_33:
        /*0018*/ 	.byte	0x04, 0x4f
        /*001a*/ 	.short	(.L_35 - .L_34)


	//   ....[0]....
.L_34:
        /*001c*/ 	.word	0x00000006


	//----- nvinfo : EIATTR_RESERVED_SMEM_USED
	.align		4
.L_35:
        /*0020*/ 	.byte	0x01, 0x41
	.zero		2


	//----- nvinfo : EIATTR_SPARSE_MMA_MASK
	.align		4
        /*0024*/ 	.byte	0x03, 0x50
        /*0026*/ 	.short	0x0000


	//----- nvinfo : EIATTR_TCGEN05_1CTA_USED
	.align		4
        /*0028*/ 	.byte	0x01, 0x51
	.zero		2


	//----- nvinfo : EIATTR_MAXREG_COUNT
	.align		4
        /*002c*/ 	.byte	0x03, 0x1b
        /*002e*/ 	.short	0x00ff


	//----- nvinfo : EIATTR_NUM_BARRIERS
	.align		4
        /*0030*/ 	.byte	0x02, 0x4c
        /*0032*/ 	.byte	0x07
	.zero		1


	//----- nvinfo : EIATTR_EXTERNS
	.align		4
        /*0034*/ 	.byte	0x04, 0x0f
        /*0036*/ 	.short	(.L_37 - .L_36)


	//   ....[0]....
	.align		4
.L_36:
        /*0038*/ 	.word	index@(__assertfail)


	//----- nvinfo : EIATTR_MERCURY_ISA_VERSION
	.align		4
.L_37:
        /*003c*/ 	.byte	0x03, 0x5f
        /*003e*/ 	.short	0x0101


	//----- nvinfo : EIATTR_INT_WARP_WIDE_INSTR_OFFSETS
	.align		4
        /*0040*/ 	.byte	0x04, 0x31
        /*0042*/ 	.short	(.L_39 - .L_38)


	//   ....[0]....
.L_38:
        /*0044*/ 	.word	0x00003d10


	//   ....[1]....
        /*0048*/ 	.word	0x00003d30


	//   ....[2]....
        /*004c*/ 	.word	0x00003d60


	//   ....[3]....
        /*0050*/ 	.word	0x000048a0


	//   ....[4]....
        /*0054*/ 	.word	0x00004910


	//   ....[5]....
        /*0058*/ 	.word	0x000049f0


	//   ....[6]....
        /*005c*/ 	.word	0x00004a70


	//   ....[7]....
        /*0060*/ 	.word	0x00004b70


	//   ....[8]....
        /*0064*/ 	.word	0x00004bf0


	//   ....[9]....
        /*0068*/ 	.word	0x00004ce0


	//   ....[10]....
        /*006c*/ 	.word	0x00004d90


	//----- nvinfo : EIATTR_COOP_GROUP_MASK_REGIDS
	.align		4
.L_39:
        /*0070*/ 	.byte	0x04, 0x29
        /*0072*/ 	.short	(.L_41 - .L_40)


	//   ....[0]....
.L_40:
        /*0074*/ 	.word	0xffffffff


	//   ....[1]....
        /*0078*/ 	.word	0xffffffff


	//   ....[2]....
        /*007c*/ 	.word	0xffffffff


	//   ....[3]....
        /*0080*/ 	.word	0xffffffff


	//   ....[4]....
        /*0084*/ 	.word	0xffffffff


	//   ....[5]....
        /*0088*/ 	.word	0xffffffff


	//   ....[6]....
        /*008c*/ 	.word	0xffffffff


	//   ....[7]....
        /*0090*/ 	.word	0xffffffff


	//   ....[8]....
        /*0094*/ 	.word	0xffffffff


	//   ....[9]....
        /*0098*/ 	.word	0xffffffff


	//   ....[10]....
        /*009c*/ 	.word	0xffffffff


	//   ....[11]....
        /*00a0*/ 	.word	0xffffffff


	//   ....[12]....
        /*00a4*/ 	.word	0xffffffff


	//   ....[13]....
        /*00a8*/ 	.word	0xffffffff


	//----- nvinfo : EIATTR_COOP_GROUP_INSTR_OFFSETS
	.align		4
.L_41:
        /*00ac*/ 	.byte	0x04, 0x28
        /*00ae*/ 	.short	(.L_43 - .L_42)


	//   ....[0]....
.L_42:
        /*00b0*/ 	.word	0x00000080


	//   ....[1]....
        /*00b4*/ 	.word	0x000004f0


	//   ....[2]....
        /*00b8*/ 	.word	0x00000680


	//   ....[3]....
        /*00bc*/ 	.word	0x00000820


	//   ....[4]....
        /*00c0*/ 	.word	0x00000920


	//   ....[5]....
        /*00c4*/ 	.word	0x00000a90


	//   ....[6]....
        /*00c8*/ 	.word	0x00000c30


	//   ....[7]....
        /*00cc*/ 	.word	0x00000de0


	//   ....[8]....
        /*00d0*/ 	.word	0x00002140


	//   ....[9]....
        /*00d4*/ 	.word	0x00002f60


	//   ....[10]....
        /*00d8*/ 	.word	0x00003170


	//   ....[11]....
        /*00dc*/ 	.word	0x000031a0


	//   ....[12]....
        /*00e0*/ 	.word	0x00003bf0


	//   ....[13]....
        /*00e4*/ 	.word	0x00003e20


	//----- nvinfo : EIATTR_VRC_CTA_INIT_COUNT
	.align		4
.L_43:
        /*00e8*/ 	.byte	0x02, 0x4a
        /*00ea*/ 	.byte	0x80
	.zero		1


	//----- nvinfo : EIATTR_SYSCALL_OFFSETS
	.align		4
        /*00ec*/ 	.byte	0x04, 0x46
        /*00ee*/ 	.short	(.L_45 - .L_44)


	//   ....[0]....
.L_44:
        /*00f0*/ 	.word	0x000059e0


	//   ....[1]....
        /*00f4*/ 	.word	0x00005ad0


	//   ....[2]....
        /*00f8*/ 	.word	0x000062a0


	//   ....[3]....
        /*00fc*/ 	.word	0x00006f20


	//   ....[4]....
        /*0100*/ 	.word	0x00007b80


	//   ....[5]....
        /*0104*/ 	.word	0x000087e0


	//----- nvinfo : EIATTR_MBARRIER_INSTR_OFFSETS
	.align		4
.L_45:
        /*0108*/ 	.byte	0x04, 0x39
        /*010a*/ 	.short	(.L_47 - .L_46)


	//   ....[0]....
.L_46:
        /*010c*/ 	.word	0x00000610
        /*0110*/ 	.word	0x000000ff
        /*0114*/ 	.word	0x00000000
        /*0118*/ 	.short	0x0100
        /*011a*/ 	.byte	0x04
	.zero		1


	//   ....[1]....
        /*011c*/ 	.word	0x00000620
        /*0120*/ 	.word	0x000000ff
        /*0124*/ 	.word	0x00000018
        /*0128*/ 	.short	0x0100
        /*012a*/ 	.byte	0x04
	.zero		1


	//   ....[2]....
        /*012c*/ 	.word	0x00000630
        /*0130*/ 	.word	0x000000ff
        /*0134*/ 	.word	0x00000008
        /*0138*/ 	.short	0x0100
        /*013a*/ 	.byte	0x04
	.zero		1


	//   ....[3]....
        /*013c*/ 	.word	0x00000640
        /*0140*/ 	.word	0x000000ff
        /*0144*/ 	.word	0x00000020
        /*0148*/ 	.short	0x0100
        /*014a*/ 	.byte	0x04
	.zero		1


	//   ....[4]....
        /*014c*/ 	.word	0x00000650
        /*0150*/ 	.word	0x000000ff
        /*0154*/ 	.word	0x00000010
        /*0158*/ 	.short	0x0100
        /*015a*/ 	.byte	0x04
	.zero		1


	//   ....[5]....
        /*015c*/ 	.word	0x00000660
        /*0160*/ 	.word	0x000000ff
        /*0164*/ 	.word	0x00000028
        /*0168*/ 	.short	0x0100
        /*016a*/ 	.byte	0x04
	.zero		1


	//   ....[6]....
        /*016c*/ 	.word	0x00000790
        /*0170*/ 	.word	0x000000ff
        /*0174*/ 	.word	0x00000030
        /*0178*/ 	.short	0x0100
        /*017a*/ 	.byte	0x04
	.zero		1


	//   ....[7]....
        /*017c*/ 	.word	0x000007a0
        /*0180*/ 	.word	0x000000ff
        /*0184*/ 	.word	0x00000050
        /*0188*/ 	.short	0x0100
        /*018a*/ 	.byte	0x04
	.zero		1


	//   ....[8]....
        /*018c*/ 	.word	0x000007b0
        /*0190*/ 	.word	0x000000ff
        /*0194*/ 	.word	0x00000038
        /*0198*/ 	.short	0x0100
        /*019a*/ 	.byte	0x04
	.zero		1


	//   ....[9]....
        /*019c*/ 	.word	0x000007c0
        /*01a0*/ 	.word	0x000000ff
        /*01a4*/ 	.word	0x00000058
        /*01a8*/ 	.short	0x0100
        /*01aa*/ 	.byte	0x04
	.zero		1


	//   ....[10]....
        /*01ac*/ 	.word	0x000007d0
        /*01b0*/ 	.word	0x000000ff
        /*01b4*/ 	.word	0x00000040
        /*01b8*/ 	.short	0x0100
        /*01ba*/ 	.byte	0x04
	.zero		1


	//   ....[11]....
        /*01bc*/ 	.word	0x000007e0
        /*01c0*/ 	.word	0x000000ff
        /*01c4*/ 	.word	0x00000060
        /*01c8*/ 	.short	0x0100
        /*01ca*/ 	.byte	0x04
	.zero		1


	//   ....[12]....
        /*01cc*/ 	.word	0x000007f0
        /*01d0*/ 	.word	0x000000ff
        /*01d4*/ 	.word	0x00000048
        /*01d8*/ 	.short	0x0100
        /*01da*/ 	.byte	0x04
	.zero		1


	//   ....[13]....
        /*01dc*/ 	.word	0x00000800
        /*01e0*/ 	.word	0x000000ff
        /*01e4*/ 	.word	0x00000068
        /*01e8*/ 	.short	0x0100
        /*01ea*/ 	.byte	0x04
	.zero		1


	//   ....[14]....
        /*01ec*/ 	.word	0x000008f0
        /*01f0*/ 	.word	0x000000ff
        /*01f4*/ 	.word	0x00000070
        /*01f8*/ 	.short	0x0100
        /*01fa*/ 	.byte	0x06
	.zero		1


	//   ....[15]....
        /*01fc*/ 	.word	0x00000900
        /*0200*/ 	.word	0x000000ff
        /*0204*/ 	.word	0x00000078
        /*0208*/ 	.short	0x0100
        /*020a*/ 	.byte	0x06
	.zero		1


	//   ....[16]....
        /*020c*/ 	.word	0x00000a40
        /*0210*/ 	.word	0x000000ff
        /*0214*/ 	.word	0x00000080
        /*0218*/ 	.short	0x0100
        /*021a*/ 	.byte	0x06
	.zero		1


	//   ....[17]....
        /*021c*/ 	.word	0x00000a50
        /*0220*/ 	.word	0x000000ff
        /*0224*/ 	.word	0x00000090
        /*0228*/ 	.short	0x0100
        /*022a*/ 	.byte	0x06
	.zero		1


	//   ....[18]....
        /*022c*/ 	.word	0x00000a60
        /*0230*/ 	.word	0x000000ff
        /*0234*/ 	.word	0x00000088
        /*0238*/ 	.short	0x0100
        /*023a*/ 	.byte	0x06
	.zero		1


	//   ....[19]....
        /*023c*/ 	.word	0x00000a70
        /*0240*/ 	.word	0x000000ff
        /*0244*/ 	.word	0x00000098
        /*0248*/ 	.short	0x0100
        /*024a*/ 	.byte	0x06
	.zero		1


	//   ....[20]....
        /*024c*/ 	.word	0x00000ba0
        /*0250*/ 	.word	0x000000ff
        /*0254*/ 	.word	0x000000a0
        /*0258*/ 	.short	0x0100
        /*025a*/ 	.byte	0x04
	.zero		1


	//   ....[21]....
        /*025c*/ 	.word	0x00000bb0
        /*0260*/ 	.word	0x000000ff
        /*0264*/ 	.word	0x000000c0
        /*0268*/ 	.short	0x0100
        /*026a*/ 	.byte	0x04
	.zero		1


	//   ....[22]....
        /*026c*/ 	.word	0x00000bc0
        /*0270*/ 	.word	0x000000ff
        /*0274*/ 	.word	0x000000a8
        /*0278*/ 	.short	0x0100
        /*027a*/ 	.byte	0x04
	.zero		1


	//   ....[23]....
        /*027c*/ 	.word	0x00000bd0
        /*0280*/ 	.word	0x000000ff
        /*0284*/ 	.word	0x000000c8
        /*0288*/ 	.short	0x0100
        /*028a*/ 	.byte	0x04
	.zero		1


	//   ....[24]....
        /*028c*/ 	.word	0x00000be0
        /*0290*/ 	.word	0x000000ff
        /*0294*/ 	.word	0x000000b0
        /*0298*/ 	.short	0x0100
        /*029a*/ 	.byte	0x04
	.zero		1


	//   ....[25]....
        /*029c*/ 	.word	0x00000bf0
        /*02a0*/ 	.word	0x000000ff
        /*02a4*/ 	.word	0x000000d0
        /*02a8*/ 	.short	0x0100
        /*02aa*/ 	.byte	0x04
	.zero		1


	//   ....[26]....
        /*02ac*/ 	.word	0x00000c00
        /*02b0*/ 	.word	0x000000ff
        /*02b4*/ 	.word	0x000000b8
        /*02b8*/ 	.short	0x0100
        /*02ba*/ 	.byte	0x04
	.zero		1


	//   ....[27]....
        /*02bc*/ 	.word	0x00000c10
        /*02c0*/ 	.word	0x000000ff
        /*02c4*/ 	.word	0x000000d8
        /*02c8*/ 	.short	0x0100
        /*02ca*/ 	.byte	0x04
	.zero		1


	//   ....[28]....
        /*02cc*/ 	.word	0x00000d00
        /*02d0*/ 	.word	0x000000ff
        /*02d4*/ 	.word	0x000000e0
        /*02d8*/ 	.short	0x0100
        /*02da*/ 	.byte	0x04
	.zero		1


	//   ....[29]....
        /*02dc*/ 	.word	0x00000d10
        /*02e0*/ 	.word	0x000000ff
        /*02e4*/ 	.word	0x000000f0
        /*02e8*/ 	.short	0x0100
        /*02ea*/ 	.byte	0x04
	.zero		1


	//   ....[30]....
        /*02ec*/ 	.word	0x00000d20
        /*02f0*/ 	.word	0x000000ff
        /*02f4*/ 	.word	0x000000e8
        /*02f8*/ 	.short	0x0100
        /*02fa*/ 	.byte	0x04
	.zero		1


	//   ....[31]....
        /*02fc*/ 	.word	0x00000d30
        /*0300*/ 	.word	0x000000ff
        /*0304*/ 	.word	0x000000f8
        /*0308*/ 	.short	0x0100
        /*030a*/ 	.byte	0x04
	.zero		1


	//   ....[32]....
        /*030c*/ 	.word	0x000018e0
        /*0310*/ 	.word	0x00000003
        /*0314*/ 	.word	0x000000f0
        /*0318*/ 	.short	0x010a
        /*031a*/ 	.byte	0xff
	.zero		1


	//   ....[33]....
        /*031c*/ 	.word	0x00001910
        /*0320*/ 	.word	0x00000003
        /*0324*/ 	.word	0x000000e0
        /*0328*/ 	.short	0x0101
        /*032a*/ 	.byte	0xff
	.zero		1


	//   ....[34]....
        /*032c*/ 	.word	0x000019e0
        /*0330*/ 	.word	0x000000ff
        /*0334*/ 	.word	0x00000018
        /*0338*/ 	.short	0x010a
        /*033a*/ 	.byte	0x04
	.zero		1


	//   ....[35]....
        /*033c*/ 	.word	0x00001a70
        /*0340*/ 	.word	0x000000ff
        /*0344*/ 	.word	0x00000018
        /*0348*/ 	.short	0x010a
        /*034a*/ 	.byte	0x21
	.zero		1


	//   ....[36]....
        /*034c*/ 	.word	0x00001c30
        /*0350*/ 	.word	0x000000ff
        /*0354*/ 	.word	0x00000018
        /*0358*/ 	.short	0x010a
        /*035a*/ 	.byte	0x05
	.zero		1


	//   ....[37]....
        /*035c*/ 	.word	0x00001d80
        /*0360*/ 	.word	0x000000ff
        /*0364*/ 	.word	0x00000078
        /*0368*/ 	.short	0x0101
        /*036a*/ 	.byte	0x0d
	.zero		1


	//   ....[38]....
        /*036c*/ 	.word	0x00001da0
        /*0370*/ 	.word	0x000000ff
        /*0374*/ 	.word	0x00000018
        /*0378*/ 	.short	0x010a
        /*037a*/ 	.byte	0x04
	.zero		1


	//   ....[39]....
        /*037c*/ 	.word	0x00001e30
        /*0380*/ 	.word	0x000000ff
        /*0384*/ 	.word	0x00000018
        /*0388*/ 	.short	0x010a
        /*038a*/ 	.byte	0x19
	.zero		1


	//   ....[40]....
        /*038c*/ 	.word	0x00001fd0
        /*0390*/ 	.word	0x000000ff
        /*0394*/ 	.word	0x00000018
        /*0398*/ 	.short	0x010a
        /*039a*/ 	.byte	0x05
	.zero		1


	//   ....[41]....
        /*039c*/ 	.word	0x00002170
        /*03a0*/ 	.word	0x00000003
        /*03a4*/ 	.word	0x00000080
        /*03a8*/ 	.short	0x010a
        /*03aa*/ 	.byte	0xff
	.zero		1


	//   ....[42]....
        /*03ac*/ 	.word	0x000022c0
        /*03b0*/ 	.word	0x00000000
        /*03b4*/ 	.word	0x00000000
        /*03b8*/ 	.short	0x0101
        /*03ba*/ 	.byte	0xff
	.zero		1


	//   ....[43]....
        /*03bc*/ 	.word	0x00002870
        /*03c0*/ 	.word	0x000000ff
        /*03c4*/ 	.word	0x00000000
        /*03c8*/ 	.short	0x010a
        /*03ca*/ 	.byte	0x04
	.zero		1


	//   ....[44]....
        /*03cc*/ 	.word	0x00002900
        /*03d0*/ 	.word	0x000000ff
        /*03d4*/ 	.word	0x00000000
        /*03d8*/ 	.short	0x010a
        /*03da*/ 	.byte	0x05
	.zero		1


	//   ....[45]....
        /*03dc*/ 	.word	0x000029a0
        /*03e0*/ 	.word	0x00000000
        /*03e4*/ 	.word	0x00000000
        /*03e8*/ 	.short	0x010a
        /*03ea*/ 	.byte	0xff
	.zero		1


	//   ....[46]....
        /*03ec*/ 	.word	0x00002ac0
        /*03f0*/ 	.word	0x00000002
        /*03f4*/ 	.word	0x000000e0
        /*03f8*/ 	.short	0x010a
        /*03fa*/ 	.byte	0xff
	.zero		1


	//   ....[47]....
        /*03fc*/ 	.word	0x00002b20
        /*0400*/ 	.word	0x00000004
        /*0404*/ 	.word	0x00000000
        /*0408*/ 	.short	0x0101
        /*040a*/ 	.byte	0xff
	.zero		1


	//   ....[48]....
        /*040c*/ 	.word	0x00002b40
        /*0410*/ 	.word	0x000000ff
        /*0414*/ 	.word	0x00000090
        /*0418*/ 	.short	0x010a
        /*041a*/ 	.byte	0x04
	.zero		1


	//   ....[49]....
        /*041c*/ 	.word	0x00002c60
        /*0420*/ 	.word	0x00000002
        /*0424*/ 	.word	0x00000080
        /*0428*/ 	.short	0x010a
        /*042a*/ 	.byte	0xff
	.zero		1


	//   ....[50]....
        /*042c*/ 	.word	0x00002d70
        /*0430*/ 	.word	0x00000002
        /*0434*/ 	.word	0x00000000
        /*0438*/ 	.short	0x0101
        /*043a*/ 	.byte	0xff
	.zero		1


	//   ....[51]....
        /*043c*/ 	.word	0x00002e00
        /*0440*/ 	.word	0x000000ff
        /*0444*/ 	.word	0x00000090
        /*0448*/ 	.short	0x0106
        /*044a*/ 	.byte	0x04
	.zero		1


	//   ....[52]....
        /*044c*/ 	.word	0x00002e20
        /*0450*/ 	.word	0x000000ff
        /*0454*/ 	.word	0x00000090
        /*0458*/ 	.short	0x010a
        /*045a*/ 	.byte	0x04
	.zero		1


	//   ....[53]....
        /*045c*/ 	.word	0x00002eb0
        /*0460*/ 	.word	0x000000ff
        /*0464*/ 	.word	0x00000090
        /*0468*/ 	.short	0x0106
        /*046a*/ 	.byte	0x07
	.zero		1


	//   ....[54]....
        /*046c*/ 	.word	0x00002ef0
        /*0470*/ 	.word	0x00000000
        /*0474*/ 	.word	0x00000090
        /*0478*/ 	.short	0x010a
        /*047a*/ 	.byte	0xff
	.zero		1


	//   ....[55]....
        /*047c*/ 	.word	0x00003440
        /*0480*/ 	.word	0x00000000
        /*0484*/ 	.word	0x00000080
        /*0488*/ 	.short	0x010a
        /*048a*/ 	.byte	0xff
	.zero		1


	//   ....[56]....
        /*048c*/ 	.word	0x00003550
        /*0490*/ 	.word	0x00000003
        /*0494*/ 	.word	0x00000000
        /*0498*/ 	.short	0x0101
        /*049a*/ 	.byte	0xff
	.zero		1


	//   ....[57]....
        /*049c*/ 	.word	0x00003560
        /*04a0*/ 	.word	0x000000ff
        /*04a4*/ 	.word	0x00000000
        /*04a8*/ 	.short	0x010a
        /*04aa*/ 	.byte	0x04
	.zero		1


	//   ....[58]....
        /*04ac*/ 	.word	0x00003580
        /*04b0*/ 	.word	0x000000ff
        /*04b4*/ 	.word	0x000000c0
        /*04b8*/ 	.short	0x010a
        /*04ba*/ 	.byte	0x1e
	.zero		1


	//   ....[59]....
        /*04bc*/ 	.word	0x00003650
        /*04c0*/ 	.word	0x000000ff
        /*04c4*/ 	.word	0x00000000
        /*04c8*/ 	.short	0x010a
        /*04ca*/ 	.byte	0x05
	.zero		1


	//   ....[60]....
        /*04cc*/ 	.word	0x00003790
        /*04d0*/ 	.word	0x000000ff
        /*04d4*/ 	.word	0x00000000
        /*04d8*/ 	.short	0x010a
        /*04da*/ 	.byte	0x04
	.zero		1


	//   ....[61]....
        /*04dc*/ 	.word	0x00003a20
        /*04e0*/ 	.word	0x000000ff
        /*04e4*/ 	.word	0x00000000
        /*04e8*/ 	.short	0x010a
        /*04ea*/ 	.byte	0x04
	.zero		1


	//   ....[62]....
        /*04ec*/ 	.word	0x00003ab0
        /*04f0*/ 	.word	0x000000ff
        /*04f4*/ 	.word	0x00000000
        /*04f8*/ 	.short	0x010a
        /*04fa*/ 	.byte	0x05
	.zero		1


	//   ....[63]....
        /*04fc*/ 	.word	0x00003b40
        /*0500*/ 	.word	0x000000ff
        /*0504*/ 	.word	0x00000000
        /*0508*/ 	.short	0x010a
        /*050a*/ 	.byte	0x05
	.zero		1


	//   ....[64]....
        /*050c*/ 	.word	0x00003bd0
        /*0510*/ 	.word	0x000000ff
        /*0514*/ 	.word	0x00000000
        /*0518*/ 	.short	0x010a
        /*051a*/ 	.byte	0x04
	.zero		1


	//   ....[65]....
        /*051c*/ 	.word	0x000040a0
        /*0520*/ 	.word	0x0000000c
        /*0524*/ 	.word	0x00000080
        /*0528*/ 	.short	0x010a
        /*052a*/ 	.byte	0xff
	.zero		1


	//   ....[66]....
        /*052c*/ 	.word	0x00004210
        /*0530*/ 	.word	0x00000000
        /*0534*/ 	.word	0x00000000
        /*0538*/ 	.short	0x0101
        /*053a*/ 	.byte	0xff
	.zero		1


	//   ....[67]....
        /*053c*/ 	.word	0x000046a0
        /*0540*/ 	.word	0x000000ff
        /*0544*/ 	.word	0x00000078
        /*0548*/ 	.short	0x010a
        /*054a*/ 	.byte	0x15
	.zero		1


	//   ....[68]....
        /*054c*/ 	.word	0x00004820
        /*0550*/ 	.word	0x000000ff
        /*0554*/ 	.word	0x00000050
        /*0558*/ 	.short	0x010a
        /*055a*/ 	.byte	0x15
	.zero		1


	//   ....[69]....
        /*055c*/ 	.word	0x000049a0
        /*0560*/ 	.word	0x000000ff
        /*0564*/ 	.word	0x00000030
        /*0568*/ 	.short	0x010b
        /*056a*/ 	.byte	0x15
	.zero		1


	//   ....[70]....
        /*056c*/ 	.word	0x000049b0
        /*0570*/ 	.word	0x000000ff
        /*0574*/ 	.word	0x00000000
        /*0578*/ 	.short	0x0101
        /*057a*/ 	.byte	0x06
	.zero		1


	//   ....[71]....
        /*057c*/ 	.word	0x000049c0
        /*0580*/ 	.word	0x000000ff
        /*0584*/ 	.word	0x00000058
        /*0588*/ 	.short	0x010a
        /*058a*/ 	.byte	0x15
	.zero		1


	//   ....[72]....
        /*058c*/ 	.word	0x00004b20
        /*0590*/ 	.word	0x000000ff
        /*0594*/ 	.word	0x00000038
        /*0598*/ 	.short	0x010b
        /*059a*/ 	.byte	0x15
	.zero		1


	//   ....[73]....
        /*059c*/ 	.word	0x00004b30
        /*05a0*/ 	.word	0x000000ff
        /*05a4*/ 	.word	0x00000000
        /*05a8*/ 	.short	0x0101
        /*05aa*/ 	.byte	0x06
	.zero		1


	//   ....[74]....
        /*05ac*/ 	.word	0x00004b40
        /*05b0*/ 	.word	0x000000ff
        /*05b4*/ 	.word	0x00000060
        /*05b8*/ 	.short	0x010a
        /*05ba*/ 	.byte	0x15
	.zero		1


	//   ....[75]....
        /*05bc*/ 	.word	0x00004c90
        /*05c0*/ 	.word	0x000000ff
        /*05c4*/ 	.word	0x00000040
        /*05c8*/ 	.short	0x010b
        /*05ca*/ 	.byte	0x15
	.zero		1


	//   ....[76]....
        /*05cc*/ 	.word	0x00004ca0
        /*05d0*/ 	.word	0x000000ff
        /*05d4*/ 	.word	0x00000000
        /*05d8*/ 	.short	0x0101
        /*05da*/ 	.byte	0x06
	.zero		1


	//   ....[77]....
        /*05dc*/ 	.word	0x00004cb0
        /*05e0*/ 	.word	0x000000ff
        /*05e4*/ 	.word	0x00000068
        /*05e8*/ 	.short	0x010a
        /*05ea*/ 	.byte	0x15
	.zero		1


	//   ....[78]....
        /*05ec*/ 	.word	0x00004ea0
        /*05f0*/ 	.word	0x000000ff
        /*05f4*/ 	.word	0x00000048
        /*05f8*/ 	.short	0x010b
        /*05fa*/ 	.byte	0x15
	.zero		1


	//   ....[79]....
        /*05fc*/ 	.word	0x00004eb0
        /*0600*/ 	.word	0x000000ff
        /*0604*/ 	.word	0x00000000
        /*0608*/ 	.short	0x0101
        /*060a*/ 	.byte	0x25
	.zero		1


	//   ....[80]....
        /*060c*/ 	.word	0x00004ee0
        /*0610*/ 	.word	0x000000ff
        /*0614*/ 	.word	0x00000050
        /*0618*/ 	.short	0x010a
        /*061a*/ 	.byte	0x15
	.zero		1


	//   ....[81]....
        /*061c*/ 	.word	0x00004f00
        /*0620*/ 	.word	0x000000ff
        /*0624*/ 	.word	0x00000058
        /*0628*/ 	.short	0x010a
        /*062a*/ 	.byte	0x15
	.zero		1


	//   ....[82]....
        /*062c*/ 	.word	0x00004f20
        /*0630*/ 	.word	0x000000ff
        /*0634*/ 	.word	0x00000060
        /*0638*/ 	.short	0x010a
        /*063a*/ 	.byte	0x15
	.zero		1


	//   ....[83]....
        /*063c*/ 	.word	0x00004f60
        /*0640*/ 	.word	0x00000000
        /*0644*/ 	.word	0x00000068
        /*0648*/ 	.short	0x010a
        /*064a*/ 	.byte	0xff
	.zero		1


	//   ....[84]....
        /*064c*/ 	.word	0x00005270
        /*0650*/ 	.word	0x00000003
        /*0654*/ 	.word	0x00000080
        /*0658*/ 	.short	0x010a
        /*065a*/ 	.byte	0xff
	.zero		1


	//   ....[85]....
        /*065c*/ 	.word	0x000053f0
        /*0660*/ 	.word	0x00000000
        /*0664*/ 	.word	0x00000000
        /*0668*/ 	.short	0x0101
        /*066a*/ 	.byte	0xff
	.zero		1


	//   ....[86]....
        /*066c*/ 	.word	0x00005f60
        /*0670*/ 	.word	0x000000ff
        /*0674*/ 	.word	0x00000030
        /*0678*/ 	.short	0x010a
        /*067a*/ 	.byte	0x2c
	.zero		1


	//   ....[87]....
        /*067c*/ 	.word	0x00005fa0
        /*0680*/ 	.word	0x00000063
        /*0684*/ 	.word	0x000000a0
        /*0688*/ 	.short	0x010a
        /*068a*/ 	.byte	0xff
	.zero		1


	//   ....[88]....
        /*068c*/ 	.word	0x00006090
        /*0690*/ 	.word	0x000000ff
        /*0694*/ 	.word	0x00000030
        /*0698*/ 	.short	0x010a
        /*069a*/ 	.byte	0x2c
	.zero		1


	//   ....[89]....
        /*069c*/ 	.word	0x00006180
        /*06a0*/ 	.word	0x00000063
        /*06a4*/ 	.word	0x000000a0
        /*06a8*/ 	.short	0x010a
        /*06aa*/ 	.byte	0xff
	.zero		1


	//   ....[90]....
        /*06ac*/ 	.word	0x00006c50
        /*06b0*/ 	.word	0x00000000
        /*06b4*/ 	.word	0x00000000
        /*06b8*/ 	.short	0x0101
        /*06ba*/ 	.byte	0xff
	.zero		1


	//   ....[91]....
        /*06bc*/ 	.word	0x00006c60
        /*06c0*/ 	.word	0x00000003
        /*06c4*/ 	.word	0x00000030
        /*06c8*/ 	.short	0x010a
        /*06ca*/ 	.byte	0xff
	.zero		1


	//   ....[92]....
        /*06cc*/ 	.word	0x00006d40
        /*06d0*/ 	.word	0x00000003
        /*06d4*/ 	.word	0x00000030
        /*06d8*/ 	.short	0x010a
        /*06da*/ 	.byte	0xff
	.zero		1


	//   ....[93]....
        /*06dc*/ 	.word	0x000078b0
        /*06e0*/ 	.word	0x0000003d
        /*06e4*/ 	.word	0x00000000
        /*06e8*/ 	.short	0x0101
        /*06ea*/ 	.byte	0xff
	.zero		1


	//   ....[94]....
        /*06ec*/ 	.word	0x000078d0
        /*06f0*/ 	.word	0x0000003e
        /*06f4*/ 	.word	0x00000030
        /*06f8*/ 	.short	0x010a
        /*06fa*/ 	.byte	0xff
	.zero		1


	//   ....[95]....
        /*06fc*/ 	.word	0x000079a0
        /*0700*/ 	.word	0x0000003e
        /*0704*/ 	.word	0x00000030
        /*0708*/ 	.short	0x010a
        /*070a*/ 	.byte	0xff
	.zero		1


	//   ....[96]....
        /*070c*/ 	.word	0x00008510
        /*0710*/ 	.word	0x0000003d
        /*0714*/ 	.word	0x00000000
        /*0718*/ 	.short	0x0101
        /*071a*/ 	.byte	0xff
	.zero		1


	//   ....[97]....
        /*071c*/ 	.word	0x00008530
        /*0720*/ 	.word	0x0000003e
        /*0724*/ 	.word	0x00000030
        /*0728*/ 	.short	0x010a
        /*072a*/ 	.byte	0xff
	.zero		1


	//   ....[98]....
        /*072c*/ 	.word	0x00008600
        /*0730*/ 	.word	0x0000003e
        /*0734*/ 	.word	0x00000030
        /*0738*/ 	.short	0x010a
        /*073a*/ 	.byte	0xff
	.zero		1


	//   ....[99]....
        /*073c*/ 	.word	0x00008940
        /*0740*/ 	.word	0x000000ff
        /*0744*/ 	.word	0x00000000
        /*0748*/ 	.short	0x0101
        /*074a*/ 	.byte	0x04
	.zero		1


	//   ....[100]....
        /*074c*/ 	.word	0x000091d0
        /*0750*/ 	.word	0x00000002
        /*0754*/ 	.word	0x00000000
        /*0758*/ 	.short	0x0101
        /*075a*/ 	.byte	0xff
	.zero		1


	//   ....[101]....
        /*075c*/ 	.word	0x00009460
        /*0760*/ 	.word	0x000000ff
        /*0764*/ 	.word	0x00000000
        /*0768*/ 	.short	0x0101
        /*076a*/ 	.byte	0x04
	.zero		1


	//   ....[102]....
        /*076c*/ 	.word	0x00009480
        /*0770*/ 	.word	0x00000003
        /*0774*/ 	.word	0x000000f0
        /*0778*/ 	.short	0x010a
        /*077a*/ 	.byte	0xff
	.zero		1


	//   ....[103]....
        /*077c*/ 	.word	0x000094e0
        /*0780*/ 	.word	0x00000000
        /*0784*/ 	.word	0x00000018
        /*0788*/ 	.short	0x010a
        /*078a*/ 	.byte	0xff
	.zero		1


	//   ....[104]....
        /*078c*/ 	.word	0x00009540
        /*0790*/ 	.word	0x00000000
        /*0794*/ 	.word	0x00000018
        /*0798*/ 	.short	0x010a
        /*079a*/ 	.byte	0xff
	.zero		1


	//   ....[105]....
        /*079c*/ 	.word	0x00009590
        /*07a0*/ 	.word	0x00000003
        /*07a4*/ 	.word	0x00000080
        /*07a8*/ 	.short	0x010a
        /*07aa*/ 	.byte	0xff
	.zero		1


	//   ....[106]....
        /*07ac*/ 	.word	0x000095f0
        /*07b0*/ 	.word	0x00000000
        /*07b4*/ 	.word	0x00000000
        /*07b8*/ 	.short	0x010a
        /*07ba*/ 	.byte	0xff
	.zero		1


	//   ....[107]....
        /*07bc*/ 	.word	0x00009650
        /*07c0*/ 	.word	0x00000000
        /*07c4*/ 	.word	0x00000000
        /*07c8*/ 	.short	0x010a
        /*07ca*/ 	.byte	0xff
	.zero		1


	//   ....[108]....
        /*07cc*/ 	.word	0x000096a0
        /*07d0*/ 	.word	0x00000002
        /*07d4*/ 	.word	0x000000e0
        /*07d8*/ 	.short	0x010a
        /*07da*/ 	.byte	0xff
	.zero		1


	//   ....[109]....
        /*07dc*/ 	.word	0x00009700
        /*07e0*/ 	.word	0x00000002
        /*07e4*/ 	.word	0x00000090
        /*07e8*/ 	.short	0x010a
        /*07ea*/ 	.byte	0xff
	.zero		1


	//   ....[110]....
        /*07ec*/ 	.word	0x00009750
        /*07f0*/ 	.word	0x00000002
        /*07f4*/ 	.word	0x00000080
        /*07f8*/ 	.short	0x010a
        /*07fa*/ 	.byte	0xff
	.zero		1


	//   ....[111]....
        /*07fc*/ 	.word	0x000097b0
        /*0800*/ 	.word	0x00000000
        /*0804*/ 	.word	0x00000090
        /*0808*/ 	.short	0x010a
        /*080a*/ 	.byte	0xff
	.zero		1


	//   ....[112]....
        /*080c*/ 	.word	0x00009800
        /*0810*/ 	.word	0x00000000
        /*0814*/ 	.word	0x00000080
        /*0818*/ 	.short	0x010a
        /*081a*/ 	.byte	0xff
	.zero		1


	//   ....[113]....
        /*081c*/ 	.word	0x00009860
        /*0820*/ 	.word	0x00000003
        /*0824*/ 	.word	0x000000c0
        /*0828*/ 	.short	0x010a
        /*082a*/ 	.byte	0xff
	.zero		1


	//   ....[114]....
        /*082c*/ 	.word	0x000098c0
        /*0830*/ 	.word	0x00000000
        /*0834*/ 	.word	0x00000000
        /*0838*/ 	.short	0x010a
        /*083a*/ 	.byte	0xff
	.zero		1


	//   ....[115]....
        /*083c*/ 	.word	0x00009920
        /*0840*/ 	.word	0x00000000
        /*0844*/ 	.word	0x00000000
        /*0848*/ 	.short	0x010a
        /*084a*/ 	.byte	0xff
	.zero		1


	//   ....[116]....
        /*084c*/ 	.word	0x00009980
        /*0850*/ 	.word	0x00000000
        /*0854*/ 	.word	0x00000000
        /*0858*/ 	.short	0x010a
        /*085a*/ 	.byte	0xff
	.zero		1


	//   ....[117]....
        /*085c*/ 	.word	0x000099e0
        /*0860*/ 	.word	0x00000000
        /*0864*/ 	.word	0x00000000
        /*0868*/ 	.short	0x010a
        /*086a*/ 	.byte	0xff
	.zero		1


	//   ....[118]....
        /*086c*/ 	.word	0x00009a40
        /*0870*/ 	.word	0x00000000
        /*0874*/ 	.word	0x00000000
        /*0878*/ 	.short	0x010a
        /*087a*/ 	.byte	0xff
	.zero		1


	//   ....[119]....
        /*087c*/ 	.word	0x00009a90
        /*0880*/ 	.word	0x0000000c
        /*0884*/ 	.word	0x00000080
        /*0888*/ 	.short	0x010a
        /*088a*/ 	.byte	0xff
	.zero		1


	//   ....[120]....
        /*088c*/ 	.word	0x00009af0
        /*0890*/ 	.word	0x00000000
        /*0894*/ 	.word	0x00000078
        /*0898*/ 	.short	0x010a
        /*089a*/ 	.byte	0xff
	.zero		1


	//   ....[121]....
        /*089c*/ 	.word	0x00009b50
        /*08a0*/ 	.word	0x00000000
        /*08a4*/ 	.word	0x00000050
        /*08a8*/ 	.short	0x010a
        /*08aa*/ 	.byte	0xff
	.zero		1


	//   ....[122]....
        /*08ac*/ 	.word	0x00009bb0
        /*08b0*/ 	.word	0x00000000
        /*08b4*/ 	.word	0x00000058
        /*08b8*/ 	.short	0x010a
        /*08ba*/ 	.byte	0xff
	.zero		1


	//   ....[123]....
        /*08bc*/ 	.word	0x00009c10
        /*08c0*/ 	.word	0x00000000
        /*08c4*/ 	.word	0x00000060
        /*08c8*/ 	.short	0x010a
        /*08ca*/ 	.byte	0xff
	.zero		1


	//   ....[124]....
        /*08cc*/ 	.word	0x00009c70
        /*08d0*/ 	.word	0x00000000
        /*08d4*/ 	.word	0x00000068
        /*08d8*/ 	.short	0x010a
        /*08da*/ 	.byte	0xff
	.zero		1


	//   ....[125]....
        /*08dc*/ 	.word	0x00009cd0
        /*08e0*/ 	.word	0x00000000
        /*08e4*/ 	.word	0x00000050
        /*08e8*/ 	.short	0x010a
        /*08ea*/ 	.byte	0xff
	.zero		1


	//   ....[126]....
        /*08ec*/ 	.word	0x00009d30
        /*08f0*/ 	.word	0x00000000
        /*08f4*/ 	.word	0x00000058
        /*08f8*/ 	.short	0x010a
        /*08fa*/ 	.byte	0xff
	.zero		1


	//   ....[127]....
        /*08fc*/ 	.word	0x00009d90
        /*0900*/ 	.word	0x00000000
        /*0904*/ 	.word	0x00000060
        /*0908*/ 	.short	0x010a
        /*090a*/ 	.byte	0xff
	.zero		1


	//   ....[128]....
        /*090c*/ 	.word	0x00009de0
        /*0910*/ 	.word	0x00000003
        /*0914*/ 	.word	0x00000080
        /*0918*/ 	.short	0x010a
        /*091a*/ 	.byte	0xff
	.zero		1


	//   ....[129]....
        /*091c*/ 	.word	0x00009e40
        /*0920*/ 	.word	0x00000002
        /*0924*/ 	.word	0x00000030
        /*0928*/ 	.short	0x010a
        /*092a*/ 	.byte	0xff
	.zero		1


	//   ....[130]....
        /*092c*/ 	.word	0x00009e90
        /*0930*/ 	.word	0x00000063
        /*0934*/ 	.word	0x000000a0
        /*0938*/ 	.short	0x010a
        /*093a*/ 	.byte	0xff
	.zero		1


	//   ....[131]....
        /*093c*/ 	.word	0x00009ee0
        /*0940*/ 	.word	0x00000003
        /*0944*/ 	.word	0x00000030
        /*0948*/ 	.short	0x010a
        /*094a*/ 	.byte	0xff
	.zero		1


	//   ....[132]....
        /*094c*/ 	.word	0x00009f30
        /*0950*/ 	.word	0x0000003e
        /*0954*/ 	.word	0x00000030
        /*0958*/ 	.short	0x010a
        /*095a*/ 	.byte	0xff
	.zero		1


	//   ....[133]....
        /*095c*/ 	.word	0x00009f80
        /*0960*/ 	.word	0x0000003e
        /*0964*/ 	.word	0x00000030
        /*0968*/ 	.short	0x010a
        /*096a*/ 	.byte	0xff
	.zero		1


	//----- nvinfo : EIATTR_NUM_MBARRIERS
	.align		4
.L_47:
        /*096c*/ 	.byte	0x03, 0x38
        /*096e*/ 	.short	0x0020


	//----- nvinfo : EIATTR_EXIT_INSTR_OFFSETS
	.align		4
        /*0970*/ 	.byte	0x04, 0x1c
        /*0972*/ 	.short	(.L_49 - .L_48)


	//   ....[0]....
.L_48:
        /*0974*/ 	.word	0x000029d0


	//   ....[1]....
        /*0978*/ 	.word	0x00002ec0


	//   ....[2]....
        /*097c*/ 	.word	0x00002f20


	//   ....[3]....
        /*0980*/ 	.word	0x00003e30


	//   ....[4]....
        /*0984*/ 	.word	0x00004f90


	//   ....[5]....
        /*0988*/ 	.word	0x00004fd0


	//   ....[6]....
        /*098c*/ 	.word	0x00009350


	//   ....[7]....
        /*0990*/ 	.word	0x000093d0


	//   ....[8]....
        /*0994*/ 	.word	0x00009400


	//   ....[9]....
        /*0998*/ 	.word	0x00009470


	//----- nvinfo : EIATTR_MAX_THREADS
	.align		4
.L_49:
        /*099c*/ 	.byte	0x04, 0x05
        /*099e*/ 	.short	(.L_51 - .L_50)
.L_50:
        /*09a0*/ 	.word	0x00000100
        /*09a4*/ 	.word	0x00000001
        /*09a8*/ 	.word	0x00000001


	//----- nvinfo : EIATTR_CRS_STACK_SIZE
	.align		4
.L_51:
        /*09ac*/ 	.byte	0x04, 0x1e
        /*09ae*/ 	.short	(.L_53 - .L_52)
.L_52:
        /*09b0*/ 	.word	0x00000000


	//----- nvinfo : EIATTR_CBANK_PARAM_SIZE
	.align		4
.L_53:
        /*09b4*/ 	.byte	0x03, 0x19
        /*09b6*/ 	.short	0x0800


	//----- nvinfo : EIATTR_PARAM_CBANK
	.align		4
        /*09b8*/ 	.byte	0x04, 0x0a
        /*09ba*/ 	.short	(.L_55 - .L_54)
	.align		4
.L_54:
        /*09bc*/ 	.word	index@(.nv.constant0._ZN7cutlass13device_kernelINS_4gemm6kernel13GemmUniversalIN4cute5tupleIJiiiiEEENS1_10collective13CollectiveMmaINS1_35MainloopSm100TmaUmmaWarpSpecializedILi3ELi2ELi4ENS5_IJNS4_1CILi1EEENSA_ILi4EEESB_EEEEENS5_IJNSA_ILi128EEESF_NSA_ILi64EEEEEENS_6half_tENS5_IJlSB_lEEESI_NS5_IJSB_llEEENS4_8TiledMMAINS4_8MMA_AtomIJNS4_20SM100_MMA_F16BF16_SSISI_SI_fLi128ELi128ELNS4_4UMMA5MajorE0ELSP_1ELNSO_7ScaleInE0ELSQ_0EEEEEENS4_6LayoutINS5_IJSB_SB_SB_EEENS5_IJNSA_ILi0EEESV_SV_EEEEENS5_IJNS4_10UnderscoreESY_SY_EEEEENS4_23SM90_TMA_LOAD_MULTICASTENS4_14ComposedLayoutINS4_7SwizzleILi3ELi4ELi3EEENS4_18smem_ptr_flag_bitsILi16EEENST_INS5_IJNSA_ILi8EEESG_EEENS5_IJSG_SB_EEEEEEEvNS4_8identityENS4_13SM90_TMA_LOADENS12_IS14_S16_NST_INS5_IJSG_S17_EEENS5_IJSB_SG_EEEEEEEvS1C_EENS_8epilogue10collective18CollectiveEpilogueINS1J_23Sm100TmaWarpSpecializedILi4ELi2ELi32ELb1ELb0EEEJSH_NS5_IJNST_ISF_SB_EENST_INSA_ILi32EEESB_EEEEESI_SJ_SI_SJ_NS1J_6fusion15FusionCallbacksIS1N_NS1S_17LinearCombinationISI_fSI_fLNS_15FloatRoundStyleE2EEESH_S1R_JEEENS4_5SM1004TMEM4LOAD26SM100_TMEM_LOAD_32dp32b32xES1D_NS12_INS13_ILi2ELi4ELi3EEES16_NST_INS5_IJS17_S1P_EEENS5_IJS1P_SB_EEEEEEENS4_39AutoVectorizingCopyWithAssumedAlignmentILi128EEENS4_14SM90_TMA_STOREES26_S28_S28_EEEvvEEEEvNT_6ParamsE)
        /*09c0*/ 	.short	0x0380
        /*09c2*/ 	.short	0x0800


	//----- nvinfo : EIATTR_SW_WAR
	.align		4
.L_55:
        /*09c4*/ 	.byte	0x04, 0x36
        /*09c6*/ 	.short	(.L_57 - .L_56)
.L_56:
        /*09c8*/ 	.word	0x00000008
.L_57:


//--------------------- .nv.callgraph             --------------------------
	.section	.nv.callgraph,"",@"SHT_CUDA_CALLGRAPH"
	.align	4
	.sectionentsize	8
	.align		4
        /*0000*/ 	.word	0x00000000
	.align		4
        /*0004*/ 	.word	0xffffffff
	.align		4
        /*0008*/ 	.word	index@(_ZN7cutlass13device_kernelINS_4gemm6kernel13GemmUniversalIN4cute5tupleIJiiiiEEENS1_10collective13CollectiveMmaINS1_35MainloopSm100TmaUmmaWarpSpecializedILi3ELi2ELi4ENS5_IJNS4_1CILi1EEENSA_ILi4EEESB_EEEEENS5_IJNSA_ILi128EEESF_NSA_ILi64EEEEEENS_6half_tENS5_IJlSB_lEEESI_NS5_IJSB_llEEENS4_8TiledMMAINS4_8MMA_AtomIJNS4_20SM100_MMA_F16BF16_SSISI_SI_fLi128ELi128ELNS4_4UMMA5MajorE0ELSP_1ELNSO_7ScaleInE0ELSQ_0EEEEEENS4_6LayoutINS5_IJSB_SB_SB_EEENS5_IJNSA_ILi0EEESV_SV_EEEEENS5_IJNS4_10UnderscoreESY_SY_EEEEENS4_23SM90_TMA_LOAD_MULTICASTENS4_14ComposedLayoutINS4_7SwizzleILi3ELi4ELi3EEENS4_18smem_ptr_flag_bitsILi16EEENST_INS5_IJNSA_ILi8EEESG_EEENS5_IJSG_SB_EEEEEEEvNS4_8identityENS4_13SM90_TMA_LOADENS12_IS14_S16_NST_INS5_IJSG_S17_EEENS5_IJSB_SG_EEEEEEEvS1C_EENS_8epilogue10collective18CollectiveEpilogueINS1J_23Sm100TmaWarpSpecializedILi4ELi2ELi32ELb1ELb0EEEJSH_NS5_IJNST_ISF_SB_EENST_INSA_ILi32EEESB_EEEEESI_SJ_SI_SJ_NS1J_6fusion15FusionCallbacksIS1N_NS1S_17LinearCombinationISI_fSI_fLNS_15FloatRoundStyleE2EEESH_S1R_JEEENS4_5SM1004TMEM4LOAD26SM100_TMEM_LOAD_32dp32b32xES1D_NS12_INS13_ILi2ELi4ELi3EEES16_NST_INS5_IJS17_S1P_EEENS5_IJS1P_SB_EEEEEEENS4_39AutoVectorizingCopyWithAssumedAlignmentILi128EEENS4_14SM90_TMA_STOREES26_S28_S28_EEEvvEEEEvNT_6ParamsE)
	.align		4
        /*000c*/ 	.word	index@(__assertfail)
	.align		4
        /*0010*/ 	.word	0x00000000
	.align		4
        /*0014*/ 	.word	0xfffffffe
	.align		4
        /*0018*/ 	.word	0x00000000
	.align		4
        /*001c*/ 	.word	0xfffffffd
	.align		4
        /*0020*/ 	.word	0x00000000
	.align		4
        /*0024*/ 	.word	0xfffffffc


//--------------------- .nv.constant4             --------------------------
	.section	.nv.constant4,"a",@progbits
	.align	8
	.align		8
.nv.constant4:
        /*0000*/ 	.dword	__assertfail
	.align		8
        /*0008*/ 	.dword	__unnamed_1
	.align		8
        /*0010*/ 	.dword	__unnamed_2
	.align		8
        /*0018*/ 	.dword	_ZN40_INTERNAL_24a43ab1_4_k_cu_a1e01b92_307694cuda3std3__45__cpo5beginE
	.align		8
        /*0020*/ 	.dword	_ZN40_INTERNAL_24a43ab1_4_k_cu_a1e01b92_307694cuda3std3__45__cpo3endE
	.align		8
        /*0028*/ 	.dword	_ZN40_INTERNAL_24a43ab1_4_k_cu_a1e01b92_307694cuda3std3__45__cpo6cbeginE
	.align		8
        /*0030*/ 	.dword	_ZN40_INTERNAL_24a43ab1_4_k_cu_a1e01b92_307694cuda3std3__45__cpo4cendE
	.align		8
        /*0038*/ 	.dword	_ZN40_INTERNAL_24a43ab1_4_k_cu_a1e01b92_307694cuda3std3__442_GLOBAL__N__24a43ab1_4_k_cu_a1e01b92_307696ignoreE
	.align		8
        /*0040*/ 	.dword	_ZN40_INTERNAL_24a43ab1_4_k_cu_a1e01b92_307694cuda3std3__419piecewise_constructE
	.align		8
        /*0048*/ 	.dword	_ZN40_INTERNAL_24a43ab1_4_k_cu_a1e01b92_307694cuda3std3__48in_placeE
	.align		8
        /*0050*/ 	.dword	_ZN40_INTERNAL_24a43ab1_4_k_cu_a1e01b92_307694cuda3std6ranges3__45__cpo4swapE
	.align		8
        /*0058*/ 	.dword	_ZN40_INTERNAL_24a43ab1_4_k_cu_a1e01b92_307694cuda3std6ranges3__45__cpo9iter_moveE
	.align		8
        /*0060*/ 	.dword	_ZN40_INTERNAL_24a43ab1_4_k_cu_a1e01b92_307694cute7productE
	.align		8
        /*0068*/ 	.dword	_ZN40_INTERNAL_24a43ab1_4_k_cu_a1e01b92_307694cute1_E
	.align		8
        /*0070*/ 	.dword	$str$25
	.align		8
        /*0078*/ 	.dword	$str$26
	.align		8
        /*0080*/ 	.dword	$str$27
	.align		8
        /*0088*/ 	.dword	$str$28


//--------------------- .text._ZN7cutlass13device_kernelINS_4gemm6kernel13GemmUniversalIN4cute5tupleIJiiiiEEENS1_10collective13CollectiveMmaINS1_35MainloopSm100TmaUmmaWarpSpecializedILi3ELi2ELi4ENS5_IJNS4_1CILi1EEENSA_ILi4EEESB_EEEEENS5_IJNSA_ILi128EEESF_NSA_ILi64EEEEEENS_6half_tENS5_IJlSB_lEEESI_NS5_IJSB_llEEENS4_8TiledMMAINS4_8MMA_AtomIJNS4_20SM100_MMA_F16BF16_SSISI_SI_fLi128ELi128ELNS4_4UMMA5MajorE0ELSP_1ELNSO_7ScaleInE0ELSQ_0EEEEEENS4_6LayoutINS5_IJSB_SB_SB_EEENS5_IJNSA_ILi0EEESV_SV_EEEEENS5_IJNS4_10UnderscoreESY_SY_EEEEENS4_23SM90_TMA_LOAD_MULTICASTENS4_14ComposedLayoutINS4_7SwizzleILi3ELi4ELi3EEENS4_18smem_ptr_flag_bitsILi16EEENST_INS5_IJNSA_ILi8EEESG_EEENS5_IJSG_SB_EEEEEEEvNS4_8identityENS4_13SM90_TMA_LOADENS12_IS14_S16_NST_INS5_IJSG_S17_EEENS5_IJSB_SG_EEEEEEEvS1C_EENS_8epilogue10collective18CollectiveEpilogueINS1J_23Sm100TmaWarpSpecializedILi4ELi2ELi32ELb1ELb0EEEJSH_NS5_IJNST_ISF_SB_EENST_INSA_ILi32EEESB_EEEEESI_SJ_SI_SJ_NS1J_6fusion15FusionCallbacksIS1N_NS1S_17LinearCombinationISI_fSI_fLNS_15FloatRoundStyleE2EEESH_S1R_JEEENS4_5SM1004TMEM4LOAD26SM100_TMEM_LOAD_32dp32b32xES1D_NS12_INS13_ILi2ELi4ELi3EEES16_NST_INS5_IJS17_S1P_EEENS5_IJS1P_SB_EEEEEEENS4_39AutoVectorizingCopyWithAssumedAlignmentILi128EEENS4_14SM90_TMA_STOREES26_S28_S28_EEEvvEEEEvNT_6ParamsE --------------------------
	.section	.text._ZN7cutlass13device_kernelINS_4gemm6kernel13GemmUniversalIN4cute5tupleIJiiiiEEENS1_10collective13CollectiveMmaINS1_35MainloopSm100TmaUmmaWarpSpecializedILi3ELi2ELi4ENS5_IJNS4_1CILi1EEENSA_ILi4EEESB_EEEEENS5_IJNSA_ILi128EEESF_NSA_ILi64EEEEEENS_6half_tENS5_IJlSB_lEEESI_NS5_IJSB_llEEENS4_8TiledMMAINS4_8MMA_AtomIJNS4_20SM100_MMA_F16BF16_SSISI_SI_fLi128ELi128ELNS4_4UMMA5MajorE0ELSP_1ELNSO_7ScaleInE0ELSQ_0EEEEEENS4_6LayoutINS5_IJSB_SB_SB_EEENS5_IJNSA_ILi0EEESV_SV_EEEEENS5_IJNS4_10UnderscoreESY_SY_EEEEENS4_23SM90_TMA_LOAD_MULTICASTENS4_14ComposedLayoutINS4_7SwizzleILi3ELi4ELi3EEENS4_18smem_ptr_flag_bitsILi16EEENST_INS5_IJNSA_ILi8EEESG_EEENS5_IJSG_SB_EEEEEEEvNS4_8identityENS4_13SM90_TMA_LOADENS12_IS14_S16_NST_INS5_IJSG_S17_EEENS5_IJSB_SG_EEEEEEEvS1C_EENS_8epilogue10collective18CollectiveEpilogueINS1J_23Sm100TmaWarpSpecializedILi4ELi2ELi32ELb1ELb0EEEJSH_NS5_IJNST_ISF_SB_EENST_INSA_ILi32EEESB_EEEEESI_SJ_SI_SJ_NS1J_6fusion15FusionCallbacksIS1N_NS1S_17LinearCombinationISI_fSI_fLNS_15FloatRoundStyleE2EEESH_S1R_JEEENS4_5SM1004TMEM4LOAD26SM100_TMEM_LOAD_32dp32b32xES1D_NS12_INS13_ILi2ELi4ELi3EEES16_NST_INS5_IJS17_S1P_EEENS5_IJS1P_SB_EEEEEEENS4_39AutoVectorizingCopyWithAssumedAlignmentILi128EEENS4_14SM90_TMA_STOREES26_S28_S28_EEEvvEEEEvNT_6ParamsE,"ax",@progbits
	.align	128
.text._ZN7cutlass13device_kernelINS_4gemm6kernel13GemmUniversalIN4cute5tupleIJiiiiEEENS1_10collective13CollectiveMmaINS1_35MainloopSm100TmaUmmaWarpSpecializedILi3ELi2ELi4ENS5_IJNS4_1CILi1EEENSA_ILi4EEESB_EEEEENS5_IJNSA_ILi128EEESF_NSA_ILi64EEEEEENS_6half_tENS5_IJlSB_lEEESI_NS5_IJSB_llEEENS4_8TiledMMAINS4_8MMA_AtomIJNS4_20SM100_MMA_F16BF16_SSISI_SI_fLi128ELi128ELNS4_4UMMA5MajorE0ELSP_1ELNSO_7ScaleInE0ELSQ_0EEEEEENS4_6LayoutINS5_IJSB_SB_SB_EEENS5_IJNSA_ILi0EEESV_SV_EEEEENS5_IJNS4_10UnderscoreESY_SY_EEEEENS4_23SM90_TMA_LOAD_MULTICASTENS4_14ComposedLayoutINS4_7SwizzleILi3ELi4ELi3EEENS4_18smem_ptr_flag_bitsILi16EEENST_INS5_IJNSA_ILi8EEESG_EEENS5_IJSG_SB_EEEEEEEvNS4_8identityENS4_13SM90_TMA_LOADENS12_IS14_S16_NST_INS5_IJSG_S17_EEENS5_IJSB_SG_EEEEEEEvS1C_EENS_8epilogue10collective18CollectiveEpilogueINS1J_23Sm100TmaWarpSpecializedILi4ELi2ELi32ELb1ELb0EEEJSH_NS5_IJNST_ISF_SB_EENST_INSA_ILi32EEESB_EEEEESI_SJ_SI_SJ_NS1J_6fusion15FusionCallbacksIS1N_NS1S_17LinearCombinationISI_fSI_fLNS_15FloatRoundStyleE2EEESH_S1R_JEEENS4_5SM1004TMEM4LOAD26SM100_TMEM_LOAD_32dp32b32xES1D_NS12_INS13_ILi2ELi4ELi3EEES16_NST_INS5_IJS17_S1P_EEENS5_IJS1P_SB_EEEEEEENS4_39AutoVectorizingCopyWithAssumedAlignmentILi128EEENS4_14SM90_TMA_STOREES26_S28_S28_EEEvvEEEEvNT_6ParamsE:
        .type           _ZN7cutlass13device_kernelINS_4gemm6kernel13GemmUniversalIN4cute5tupleIJiiiiEEENS1_10collective13CollectiveMmaINS1_35MainloopSm100TmaUmmaWarpSpecializedILi3ELi2ELi4ENS5_IJNS4_1CILi1EEENSA_ILi4EEESB_EEEEENS5_IJNSA_ILi128EEESF_NSA_ILi64EEEEEENS_6half_tENS5_IJlSB_lEEESI_NS5_IJSB_llEEENS4_8TiledMMAINS4_8MMA_AtomIJNS4_20SM100_MMA_F16BF16_SSISI_SI_fLi128ELi128ELNS4_4UMMA5MajorE0ELSP_1ELNSO_7ScaleInE0ELSQ_0EEEEEENS4_6LayoutINS5_IJSB_SB_SB_EEENS5_IJNSA_ILi0EEESV_SV_EEEEENS5_IJNS4_10UnderscoreESY_SY_EEEEENS4_23SM90_TMA_LOAD_MULTICASTENS4_14ComposedLayoutINS4_7SwizzleILi3ELi4ELi3EEENS4_18smem_ptr_flag_bitsILi16EEENST_INS5_IJNSA_ILi8EEESG_EEENS5_IJSG_SB_EEEEEEEvNS4_8identityENS4_13SM90_TMA_LOADENS12_IS14_S16_NST_INS5_IJSG_S17_EEENS5_IJSB_SG_EEEEEEEvS1C_EENS_8epilogue10collective18CollectiveEpilogueINS1J_23Sm100TmaWarpSpecializedILi4ELi2ELi32ELb1ELb0EEEJSH_NS5_IJNST_ISF_SB_EENST_INSA_ILi32EEESB_EEEEESI_SJ_SI_SJ_NS1J_6fusion15FusionCallbacksIS1N_NS1S_17LinearCombinationISI_fSI_fLNS_15FloatRoundStyleE2EEESH_S1R_JEEENS4_5SM1004TMEM4LOAD26SM100_TMEM_LOAD_32dp32b32xES1D_NS12_INS13_ILi2ELi4ELi3EEES16_NST_INS5_IJS17_S1P_EEENS5_IJS1P_SB_EEEEEEENS4_39AutoVectorizingCopyWithAssumedAlignmentILi128EEENS4_14SM90_TMA_STOREES26_S28_S28_EEEvvEEEEvNT_6ParamsE,@function
        .size           _ZN7cutlass13device_kernelINS_4gemm6kernel13GemmUniversalIN4cute5tupleIJiiiiEEENS1_10collective13CollectiveMmaINS1_35MainloopSm100TmaUmmaWarpSpecializedILi3ELi2ELi4ENS5_IJNS4_1CILi1EEENSA_ILi4EEESB_EEEEENS5_IJNSA_ILi128EEESF_NSA_ILi64EEEEEENS_6half_tENS5_IJlSB_lEEESI_NS5_IJSB_llEEENS4_8TiledMMAINS4_8MMA_AtomIJNS4_20SM100_MMA_F16BF16_SSISI_SI_fLi128ELi128ELNS4_4UMMA5MajorE0ELSP_1ELNSO_7ScaleInE0ELSQ_0EEEEEENS4_6LayoutINS5_IJSB_SB_SB_EEENS5_IJNSA_ILi0EEESV_SV_EEEEENS5_IJNS4_10UnderscoreESY_SY_EEEEENS4_23SM90_TMA_LOAD_MULTICASTENS4_14ComposedLayoutINS4_7SwizzleILi3ELi4ELi3EEENS4_18smem_ptr_flag_bitsILi16EEENST_INS5_IJNSA_ILi8EEESG_EEENS5_IJSG_SB_EEEEEEEvNS4_8identityENS4_13SM90_TMA_LOADENS12_IS14_S16_NST_INS5_IJSG_S17_EEENS5_IJSB_SG_EEEEEEEvS1C_EENS_8epilogue10collective18CollectiveEpilogueINS1J_23Sm100TmaWarpSpecializedILi4ELi2ELi32ELb1ELb0EEEJSH_NS5_IJNST_ISF_SB_EENST_INSA_ILi32EEESB_EEEEESI_SJ_SI_SJ_NS1J_6fusion15FusionCallbacksIS1N_NS1S_17LinearCombinationISI_fSI_fLNS_15FloatRoundStyleE2EEESH_S1R_JEEENS4_5SM1004TMEM4LOAD26SM100_TMEM_LOAD_32dp32b32xES1D_NS12_INS13_ILi2ELi4ELi3EEES16_NST_INS5_IJS17_S1P_EEENS5_IJS1P_SB_EEEEEEENS4_39AutoVectorizingCopyWithAssumedAlignmentILi128EEENS4_14SM90_TMA_STOREES26_S28_S28_EEEvvEEEEvNT_6ParamsE,(.L_x_180 - _ZN7cutlass13device_kernelINS_4gemm6kernel13GemmUniversalIN4cute5tupleIJiiiiEEENS1_10collective13CollectiveMmaINS1_35MainloopSm100TmaUmmaWarpSpecializedILi3ELi2ELi4ENS5_IJNS4_1CILi1EEENSA_ILi4EEESB_EEEEENS5_IJNSA_ILi128EEESF_NSA_ILi64EEEEEENS_6half_tENS5_IJlSB_lEEESI_NS5_IJSB_llEEENS4_8TiledMMAINS4_8MMA_AtomIJNS4_20SM100_MMA_F16BF16_SSISI_SI_fLi128ELi128ELNS4_4UMMA5MajorE0ELSP_1ELNSO_7ScaleInE0ELSQ_0EEEEEENS4_6LayoutINS5_IJSB_SB_SB_EEENS5_IJNSA_ILi0EEESV_SV_EEEEENS5_IJNS4_10UnderscoreESY_SY_EEEEENS4_23SM90_TMA_LOAD_MULTICASTENS4_14ComposedLayoutINS4_7SwizzleILi3ELi4ELi3EEENS4_18smem_ptr_flag_bitsILi16EEENST_INS5_IJNSA_ILi8EEESG_EEENS5_IJSG_SB_EEEEEEEvNS4_8identityENS4_13SM90_TMA_LOADENS12_IS14_S16_NST_INS5_IJSG_S17_EEENS5_IJSB_SG_EEEEEEEvS1C_EENS_8epilogue10collective18CollectiveEpilogueINS1J_23Sm100TmaWarpSpecializedILi4ELi2ELi32ELb1ELb0EEEJSH_NS5_IJNST_ISF_SB_EENST_INSA_ILi32EEESB_EEEEESI_SJ_SI_SJ_NS1J_6fusion15FusionCallbacksIS1N_NS1S_17LinearCombinationISI_fSI_fLNS_15FloatRoundStyleE2EEESH_S1R_JEEENS4_5SM1004TMEM4LOAD26SM100_TMEM_LOAD_32dp32b32xES1D_NS12_INS13_ILi2ELi4ELi3EEES16_NST_INS5_IJS17_S1P_EEENS5_IJS1P_SB_EEEEEEENS4_39AutoVectorizingCopyWithAssumedAlignmentILi128EEENS4_14SM90_TMA_STOREES26_S28_S28_EEEvvEEEEvNT_6ParamsE)
        .other          _ZN7cutlass13device_kernelINS_4gemm6kernel13GemmUniversalIN4cute5tupleIJiiiiEEENS1_10collective13CollectiveMmaINS1_35MainloopSm100TmaUmmaWarpSpecializedILi3ELi2ELi4ENS5_IJNS4_1CILi1EEENSA_ILi4EEESB_EEEEENS5_IJNSA_ILi128EEESF_NSA_ILi64EEEEEENS_6half_tENS5_IJlSB_lEEESI_NS5_IJSB_llEEENS4_8TiledMMAINS4_8MMA_AtomIJNS4_20SM100_MMA_F16BF16_SSISI_SI_fLi128ELi128ELNS4_4UMMA5MajorE0ELSP_1ELNSO_7ScaleInE0ELSQ_0EEEEEENS4_6LayoutINS5_IJSB_SB_SB_EEENS5_IJNSA_ILi0EEESV_SV_EEEEENS5_IJNS4_10UnderscoreESY_SY_EEEEENS4_23SM90_TMA_LOAD_MULTICASTENS4_14ComposedLayoutINS4_7SwizzleILi3ELi4ELi3EEENS4_18smem_ptr_flag_bitsILi16EEENST_INS5_IJNSA_ILi8EEESG_EEENS5_IJSG_SB_EEEEEEEvNS4_8identityENS4_13SM90_TMA_LOADENS12_IS14_S16_NST_INS5_IJSG_S17_EEENS5_IJSB_SG_EEEEEEEvS1C_EENS_8epilogue10collective18CollectiveEpilogueINS1J_23Sm100TmaWarpSpecializedILi4ELi2ELi32ELb1ELb0EEEJSH_NS5_IJNST_ISF_SB_EENST_INSA_ILi32EEESB_EEEEESI_SJ_SI_SJ_NS1J_6fusion15FusionCallbacksIS1N_NS1S_17LinearCombinationISI_fSI_fLNS_15FloatRoundStyleE2EEESH_S1R_JEEENS4_5SM1004TMEM4LOAD26SM100_TMEM_LOAD_32dp32b32xES1D_NS12_INS13_ILi2ELi4ELi3EEES16_NST_INS5_IJS17_S1P_EEENS5_IJS1P_SB_EEEEEEENS4_39AutoVectorizingCopyWithAssumedAlignmentILi128EEENS4_14SM90_TMA_STOREES26_S28_S28_EEEvvEEEEvNT_6ParamsE,@"STO_CUDA_ENTRY STV_DEFAULT"
_ZN7cutlass13device_kernelINS_4gemm6kernel13GemmUniversalIN4cute5tupleIJiiiiEEENS1_10collective13CollectiveMmaINS1_35MainloopSm100TmaUmmaWarpSpecializedILi3ELi2ELi4ENS5_IJNS4_1CILi1EEENSA_ILi4EEESB_EEEEENS5_IJNSA_ILi128EEESF_NSA_ILi64EEEEEENS_6half_tENS5_IJlSB_lEEESI_NS5_IJSB_llEEENS4_8TiledMMAINS4_8MMA_AtomIJNS4_20SM100_MMA_F16BF16_SSISI_SI_fLi128ELi128ELNS4_4UMMA5MajorE0ELSP_1ELNSO_7ScaleInE0ELSQ_0EEEEEENS4_6LayoutINS5_IJSB_SB_SB_EEENS5_IJNSA_ILi0EEESV_SV_EEEEENS5_IJNS4_10UnderscoreESY_SY_EEEEENS4_23SM90_TMA_LOAD_MULTICASTENS4_14ComposedLayoutINS4_7SwizzleILi3ELi4ELi3EEENS4_18smem_ptr_flag_bitsILi16EEENST_INS5_IJNSA_ILi8EEESG_EEENS5_IJSG_SB_EEEEEEEvNS4_8identityENS4_13SM90_TMA_LOADENS12_IS14_S16_NST_INS5_IJSG_S17_EEENS5_IJSB_SG_EEEEEEEvS1C_EENS_8epilogue10collective18CollectiveEpilogueINS1J_23Sm100TmaWarpSpecializedILi4ELi2ELi32ELb1ELb0EEEJSH_NS5_IJNST_ISF_SB_EENST_INSA_ILi32EEESB_EEEEESI_SJ_SI_SJ_NS1J_6fusion15FusionCallbacksIS1N_NS1S_17LinearCombinationISI_fSI_fLNS_15FloatRoundStyleE2EEESH_S1R_JEEENS4_5SM1004TMEM4LOAD26SM100_TMEM_LOAD_32dp32b32xES1D_NS12_INS13_ILi2ELi4ELi3EEES16_NST_INS5_IJS17_S1P_EEENS5_IJS1P_SB_EEEEEEENS4_39AutoVectorizingCopyWithAssumedAlignmentILi128EEENS4_14SM90_TMA_STOREES26_S28_S28_EEEvvEEEEvNT_6ParamsE:
[----:B------:R-:W1:Y:S01]  /*0000*/  LDC R1, c[0x0][0x37c] ;  /* 0x0000df00ff017b82 */ /* 0x000e620000000800 */
[----:B------:R-:W2:Y:S01]  /*0010*/  S2R R94, SR_TID.X ;  /* 0x00000000005e7919 */ /* 0x000ea20000002100 */
[----:B------:R-:W3:Y:S01]  /*0020*/  LDCU.64 UR8, c[0x0][0x890] ;  /* 0x00011200ff0877ac */ /* 0x000ee20008000a00 */
[----:B------:R-:W-:Y:S02]  /*0030*/  PRMT R80, RZ, 0x7610, R80 ;  /* 0x00007610ff507816 */ /* 0x000fe40000000050 */
[----:B------:R-:W-:Y:S01]  /*0040*/  ELECT P3, URZ, PT ;  /* 0x0000000000ff782f */ /* 0x000fe20003860000 */
[----:B---3--:R-:W-:-:S04]  /*0050*/  UISETP.NE.U32.AND UP0, UPT, UR8, URZ, UPT ;  /* 0x000000ff0800728c */ /* 0x008fc8000bf05070 */
[----:B------:R-:W-:Y:S01]  /*0060*/  UISETP.NE.AND.EX UP0, UPT, UR9, URZ, UPT, UP0 ;  /* 0x000000ff0900728c */ /* 0x000fe2000bf05300 */
[----:B--2---:R-:W-:-:S05]  /*0070*/  SHF.R.U32.HI R81, RZ, 0x5, R94 ;  /* 0x00000005ff517819 */ /* 0x004fca000001165e */
[----:B------:R-:W2:Y:S02]  /*0080*/  SHFL.IDX PT, R0, R81, RZ, 0x1f ;  /* 0x00001fff51007589 */ /* 0x000ea400000e0000 */
[----:B--2---:R-:W-:Y:S01]  /*0090*/  R2UR UR17, R0 ;  /* 0x00000000001172ca */ /* 0x004fe200000e0000 */
[----:B-1----:R-:W-:-:S14]  /*00a0*/  BRA.U UP0, `(.L_x_0) ;  /* 0x0000000100307547 */ /* 0x002fdc000b800000 */
[----:B------:R-:W1:Y:S02]  /*00b0*/  LDCU.64 UR4, c[0x0][0x888] ;  /* 0x00011100ff0477ac */ /* 0x000e640008000a00 */
[----:B-1----:R-:W-:-:S04]  /*00c0*/  UISETP.NE.U32.AND UP0, UPT, UR4, URZ, UPT ;  /* 0x000000ff0400728c */ /* 0x002fc8000bf05070 */
[----:B------:R-:W-:-:S09]  /*00d0*/  UISETP.NE.AND.EX UP0, UPT, UR5, URZ, UPT, UP0 ;  /* 0x000000ff0500728c */ /* 0x000fd2000bf05300 */
[----:B------:R-:W-:Y:S05]  /*00e0*/  BRA.U !UP0, `(.L_x_1) ;  /* 0x0000000108147547 */ /* 0x000fea000b800000 */
[----:B------:R-:W1:Y:S01]  /*00f0*/  LDC.64 R2, c[0x0][0x888] ;  /* 0x00022200ff027b82 */ /* 0x000e620000000a00 */
[----:B------:R-:W1:Y:S02]  /*0100*/  LDCU.64 UR4, c[0x0][0x358] ;  /* 0x00006b00ff0477ac */ /* 0x000e640008000a00 */
[----:B-1----:R1:W5:Y:S01]  /*0110*/  LDG.E R41, desc[UR4][R2.64] ;  /* 0x0000000402297981 */ /* 0x002362000c1e1900 */
[----:B------:R-:W-:Y:S01]  /*0120*/  HFMA2 R80, -RZ, RZ, 0, 5.9604644775390625e-08 ;  /* 0x00000001ff507431 */ /* 0x000fe200000001ff */
[----:B------:R-:W-:Y:S05]  /*0130*/  BRA `(.L_x_0) ;  /* 0x00000000000c7947 */ /* 0x000fea0003800000 */
.L_x_1:
[----:B------:R-:W1:Y:S01]  /*0140*/  LDCU UR4, c[0x0][0x880] ;  /* 0x00011000ff0477ac */ /* 0x000e620008000800 */
[----:B------:R-:W-:Y:S01]  /*0150*/  HFMA2 R80, -RZ, RZ, 0, 5.9604644775390625e-08 ;  /* 0x00000001ff507431 */ /* 0x000fe200000001ff */
[----:B-1----:R-:W-:-:S07]  /*0160*/  MOV R41, UR4 ;  /* 0x0000000400297c02 */ /* 0x002fce0008000f00 */
.L_x_0:
[----:B------:R-:W2:Y:S02]  /*0170*/  LDCU.64 UR4, c[0x0][0x8b0] ;  /* 0x00011600ff0477ac */ /* 0x000ea40008000a00 */
[----:B--2---:R-:W-:-:S04]  /*0180*/  UISETP.NE.U32.AND UP0, UPT, UR4, URZ, UPT ;  /* 0x000000ff0400728c */ /* 0x004fc8000bf05070 */
[----:B------:R-:W-:-:S09]  /*0190*/  UISETP.NE.AND.EX UP0, UPT, UR5, URZ, UPT, UP0 ;  /* 0x000000ff0500728c */ /* 0x000fd2000bf05300 */
[----:B------:R-:W-:Y:S05]  /*01a0*/  BRA.U UP0, `(.L_x_2) ;  /* 0x0000000100287547 */ /* 0x000fea000b800000 */
[----:B------:R-:W2:Y:S02]  /*01b0*/  LDCU.64 UR4, c[0x0][0x8a8] ;  /* 0x00011500ff0477ac */ /* 0x000ea40008000a00 */
[----:B--2---:R-:W-:-:S04]  /*01c0*/  UISETP.NE.U32.AND UP0, UPT, UR4, URZ, UPT ;  /* 0x000000ff0400728c */ /* 0x004fc8000bf05070 */
[----:B------:R-:W-:-:S09]  /*01d0*/  UISETP.NE.AND.EX UP0, UPT, UR5, URZ, UPT, UP0 ;  /* 0x000000ff0500728c */ /* 0x000fd2000bf05300 */
[----:B------:R-:W-:Y:S05]  /*01e0*/  BRA.U !UP0, `(.L_x_3) ;  /* 0x0000000108107547 */ /* 0x000fea000b800000 */
[----:B------:R-:W2:Y:S01]  /*01f0*/  LDC.64 R38, c[0x0][0x8a8] ;  /* 0x00022a00ff267b82 */ /* 0x000ea20000000a00 */
[----:B------:R-:W2:Y:S02]  /*0200*/  LDCU.64 UR4, c[0x0][0x358] ;  /* 0x00006b00ff0477ac */ /* 0x000ea40008000a00 */
[----:B--2---:R2:W5:Y:S01]  /*0210*/  LDG.E R38, desc[UR4][R38.64] ;  /* 0x0000000426267981 */ /* 0x004562000c1e1900 */
[----:B------:R-:W-:Y:S05]  /*0220*/  BRA `(.L_x_2) ;  /* 0x0000000000087947 */ /* 0x000fea0003800000 */
.L_x_3:
[----:B------:R-:W2:Y:S02]  /*0230*/  LDCU UR4, c[0x0][0x8a0] ;  /* 0x00011400ff0477ac */ /* 0x000ea40008000800 */
[----:B--2---:R-:W-:Y:S02]  /*0240*/  MOV R38, UR4 ;  /* 0x0000000400267c02 */ /* 0x004fe40008000f00 */
.L_x_2:
[----:B------:R-:W-:Y:S01]  /*0250*/  IMAD.U32 R0, RZ, RZ, UR17 ;  /* 0x00000011ff007e24 */ /* 0x000fe2000f8e00ff */
[----:B------:R-:W-:Y:S04]  /*0260*/  BSSY.RECONVERGENT B0, `(.L_x_4) ;  /* 0x000000c000007945 */ /* 0x000fe80003800200 */
[C---:B------:R-:W-:Y:S02]  /*0270*/  ISETP.NE.OR P1, PT, R0.reuse, 0x1, !P3 ;  /* 0x000000010000780c */ /* 0x040fe40005f25670 */
[----:B------:R-:W-:-:S11]  /*0280*/  ISETP.NE.OR P0, PT, R0, 0x3, !P3 ;  /* 0x000000030000780c */ /* 0x000fd60005f05670 */
[----:B------:R-:W-:Y:S05]  /*0290*/  @P1 BRA `(.L_x_5) ;  /* 0x0000000000201947 */ /* 0x000fea0003800000 */
[----:B------:R-:W3:Y:S02]  /*02a0*/  LDCU.64 UR4, c[0x0][0x348] ;  /* 0x00006900ff0477ac */ /* 0x000ee40008000a00 */
[----:B---3--:R-:W-:Y:S02]  /*02b0*/  UIADD3 UR6, UP1, UPT, UR4, 0x80, URZ ;  /* 0x0000008004067890 */ /* 0x008fe4000ff3e0ff */
[----:B------:R-:W-:Y:S02]  /*02c0*/  UIADD3 UR4, UP0, UPT, UR4, 0x180, URZ ;  /* 0x0000018004047890 */ /* 0x000fe4000ff1e0ff */
[----:B------:R-:W-:Y:S02]  /*02d0*/  UIADD3.X UR7, UPT, UPT, URZ, UR5, URZ, UP1, !UPT ;  /* 0x00000005ff077290 */ /* 0x000fe40008ffe4ff */
[----:B------:R-:W-:-:S07]  /*02e0*/  UIADD3.X UR5, UPT, UPT, URZ, UR5, URZ, UP0, !UPT ;  /* 0x00000005ff057290 */ /* 0x000fce00087fe4ff */
[----:B------:R3:W-:Y:S02]  /*02f0*/  UTMACCTL.PF [UR6] ;  /* 0x00000000060079b9 */ /* 0x0007e40008040000 */
[----:B------:R3:W-:Y:S02]  /*0300*/  UTMACCTL.PF [UR4] ;  /* 0x00000000040079b9 */ /* 0x0007e40008040000 */
[----:B---3--:R-:W-:Y:S01]  /*0310*/  NOP ;  /* 0x0000000000007918 */ /* 0x008fe20000000000 */
.L_x_5:
[----:B------:R-:W-:Y:S05]  /*0320*/  BSYNC.RECONVERGENT B0 ;  /* 0x0000000000007941 */ /* 0x000fea0003800200 */
.L_x_4:
[----:B------:R-:W-:Y:S04]  /*0330*/  BSSY.RECONVERGENT B0, `(.L_x_6) ;  /* 0x000000a000007945 */ /* 0x000fe80003800200 */
        /* <DEDUP_REMOVED lines=9> */
.L_x_7:
[----:B------:R-:W-:Y:S05]  /*03d0*/  BSYNC.RECONVERGENT B0 ;  /* 0x0000000000007941 */ /* 0x000fea0003800200 */
.L_x_6:
[----:B------:R-:W3:Y:S01]  /*03e0*/  LDCU.64 UR4, c[0x0][0x888] ;  /* 0x00011100ff0477ac */ /* 0x000ee20008000a00 */
[----:B------:R-:W-:Y:S02]  /*03f0*/  UISETP.EQ.U32.AND UP1, UPT, UR8, URZ, UPT ;  /* 0x000000ff0800728c */ /* 0x000fe4000bf22070 */
[----:B------:R-:W-:Y:S02]  /*0400*/  UPLOP3.LUT UP3, UPT, UPT, UPT, UPT, 0x80, 0x8 ;  /* 0x000000000008789c */ /* 0x000fe40003f6f070 */
[----:B---3--:R-:W-:-:S04]  /*0410*/  UISETP.NE.U32.AND UP0, UPT, UR4, URZ, UPT ;  /* 0x000000ff0400728c */ /* 0x008fc8000bf05070 */
[----:B------:R-:W-:-:S04]  /*0420*/  UISETP.NE.AND.EX UP0, UPT, UR5, URZ, UPT, UP0 ;  /* 0x000000ff0500728c */ /* 0x000fc8000bf05300 */
[----:B------:R-:W-:-:S04]  /*0430*/  UISETP.EQ.OR.EX UP2, UPT, UR9, URZ, !UP0, UP1 ;  /* 0x000000ff0900728c */ /* 0x000fc8000c742710 */
[----:B------:R-:W-:-:S06]  /*0440*/  UP2UR UR4, UPR, URZ, 0x4 ;  /* 0x00000004ff047883 */ /* 0x000fcc0008000000 */
[----:B------:R-:W-:Y:S01]  /*0450*/  MOV R83, UR4 ;  /* 0x0000000400537c02 */ /* 0x000fe20008000f00 */
[----:B------:R-:W-:Y:S06]  /*0460*/  BRA.U !UP2, `(.L_x_8) ;  /* 0x000000010a207547 */ /* 0x000fec000b800000 */
[----:B------:R-:W-:Y:S01]  /*0470*/  UISETP.NE.U32.AND UP1, UPT, UR8, URZ, UPT ;  /* 0x000000ff0800728c */ /* 0x000fe2000bf25070 */
[----:B-----5:R-:W-:Y:S01]  /*0480*/  FSETP.NEU.AND P0, PT, R41, RZ, PT ;  /* 0x000000ff2900720b */ /* 0x020fe20003f0d000 */
[----:B------:R-:W-:Y:S02]  /*0490*/  USEL UR4, URZ, 0xffffffff, UP0 ;  /* 0xffffffffff047887 */ /* 0x000fe40008000000 */
[----:B------:R-:W-:-:S10]  /*04a0*/  UISETP.NE.AND.EX UP1, UPT, UR9, URZ, UPT, UP1 ;  /* 0x000000ff0900728c */ /* 0x000fd4000bf25310 */
[----:B------:R-:W-:Y:S01]  /*04b0*/  VOTEU.ANY UP0, P0 ;  /* 0x0000000000ff7886 */ /* 0x000fe20000000100 */
[----:B------:R-:W-:-:S04]  /*04c0*/  @!UP1 USEL UR4, URZ, 0xffffffff, UP0 ;  /* 0xffffffffff049887 */ /* 0x000fc80008000000 */
[----:B------:R-:W-:-:S04]  /*04d0*/  ULOP3.LUT UR4, UR4, 0x1, URZ, 0xc0, !UPT ;  /* 0x0000000104047892 */ /* 0x000fc8000f8ec0ff */
[----:B------:R-:W-:-:S11]  /*04e0*/  UISETP.NE.U32.AND UP3, UPT, UR4, 0x1, UPT ;  /* 0x000000010400788c */ /* 0x000fd6000bf65070 */
.L_x_8:
[----:B-1----:R-:W1:Y:S01]  /*04f0*/  SHFL.IDX PT, R2, R81, RZ, 0x1f ;  /* 0x00001fff51027589 */ /* 0x002e6200000e0000 */
[----:B------:R-:W-:-:S04]  /*0500*/  UISETP.NE.AND UP0, UPT, UR17, 0x2, UPT ;  /* 0x000000021100788c */ /* 0x000fc8000bf05270 */
[----:B------:R-:W-:Y:S01]  /*0510*/  USEL UR45, URZ, 0x1, UP0 ;  /* 0x00000001ff2d7887 */ /* 0x000fe20008000000 */
[----:B-1----:R-:W-:-:S13]  /*0520*/  ISETP.NE.AND P0, PT, R2, RZ, PT ;  /* 0x000000ff0200720c */ /* 0x002fda0003f05270 */
[----:B------:R-:W-:Y:S05]  /*0530*/  @P0 BRA `(.L_x_9) ;  /* 0x0000000000500947 */ /* 0x000fea0003800000 */
[----:B------:R-:W1:Y:S01]  /*0540*/  S2UR UR4, SR_CgaCtaId ;  /* 0x00000000000479c3 */ /* 0x000e620000008800 */
[----:B------:R-:W-:Y:S01]  /*0550*/  UMOV UR5, 0x400 ;  /* 0x0000040000057882 */ /* 0x000fe20000000000 */
[----:B------:R-:W-:Y:S01]  /*0560*/  UMOV UR8, 0x1 ;  /* 0x0000000100087882 */ /* 0x000fe20000000000 */
[----:B------:R-:W-:Y:S01]  /*0570*/  UMOV UR6, 0x4 ;  /* 0x0000000400067882 */ /* 0x000fe20000000000 */
[----:B------:R-:W-:-:S04]  /*0580*/  UIADD3 UR8, UPT, UPT, -UR8, 0x100000, URZ ;  /* 0x0010000008087890 */ /* 0x000fc8000fffe1ff */
[----:B------:R-:W-:Y:S02]  /*0590*/  USHF.L.U32 UR9, UR8, 0xb, URZ ;  /* 0x0000000b08097899 */ /* 0x000fe400080006ff */
[----:B------:R-:W-:Y:S02]  /*05a0*/  USHF.L.U32 UR8, UR8, 0x1, URZ ;  /* 0x0000000108087899 */ /* 0x000fe400080006ff */
[----:B------:R-:W-:-:S04]  /*05b0*/  UIADD3 UR6, UPT, UPT, -UR6, 0x100000, URZ ;  /* 0x0010000006067890 */ /* 0x000fc8000fffe1ff */
[----:B------:R-:W-:Y:S02]  /*05c0*/  USHF.L.U32 UR7, UR6, 0xb, URZ ;  /* 0x0000000b06077899 */ /* 0x000fe400080006ff */
[----:B------:R-:W-:Y:S01]  /*05d0*/  USHF.L.U32 UR6, UR6, 0x1, URZ ;  /* 0x0000000106067899 */ /* 0x000fe200080006ff */
[----:B------:R-:W-:Y:S01]  /*05e0*/  ELECT P0, URZ, PT ;  /* 0x0000000000ff782f */ /* 0x000fe20003800000 */
[----:B-1----:R-:W-:Y:S01]  /*05f0*/  ULEA UR4, UR4, UR5, 0x18 ;  /* 0x0000000504047291 */ /* 0x002fe2000f8ec0ff */
[----:B------:R-:W1:Y:S11]  /*0600*/  FENCE.VIEW.ASYNC.S ;  /* 0x00000000000073c6 */ /* 0x000e760000000000 */
[----:B-1----:R1:W3:Y:S01]  /*0610*/  SYNCS.EXCH.64 URZ, [UR4], UR8 ;  /* 0x0000000804ff75b2 */ /* 0x0022e20008000100 */
[----:B------:R1:W4:Y:S01]  /*0620*/  SYNCS.EXCH.64 URZ, [UR4+0x18], UR6 ;  /* 0x0000180604ff75b2 */ /* 0x0003220008000100 */
[----:B------:R1:W1:Y:S01]  /*0630*/  SYNCS.EXCH.64 URZ, [UR4+0x8], UR8 ;  /* 0x0000080804ff75b2 */ /* 0x0002620008000100 */
[----:B------:R1:W1:Y:S01]  /*0640*/  SYNCS.EXCH.64 URZ, [UR4+0x20], UR6 ;  /* 0x0000200604ff75b2 */ /* 0x0002620008000100 */
[----:B------:R1:W1:Y:S01]  /*0650*/  SYNCS.EXCH.64 URZ, [UR4+0x10], UR8 ;  /* 0x0000100804ff75b2 */ /* 0x0002620008000100 */
[----:B------:R1:W1:Y:S01]  /*0660*/  SYNCS.EXCH.64 URZ, [UR4+0x28], UR6 ;  /* 0x0000280604ff75b2 */ /* 0x0002620008000100 */
[----:B------:R-:W-:Y:S01]  /*0670*/  NOP ;  /* 0x0000000000007918 */ /* 0x000fe20000000000 */
.L_x_9:
[----:B------:R-:W2:Y:S01]  /*0680*/  SHFL.IDX PT, R2, R81, RZ, 0x1f ;  /* 0x00001fff51027589 */ /* 0x000ea200000e0000 */
[----:B------:R-:W-:Y:S01]  /*0690*/  NOP ;  /* 0x0000000000007918 */ /* 0x000fe20000000000 */
[----:B--2---:R-:W-:-:S13]  /*06a0*/  ISETP.NE.AND P0, PT, R2, 0x1, PT ;  /* 0x000000010200780c */ /* 0x004fda0003f05270 */
[----:B------:R-:W-:Y:S05]  /*06b0*/  @P0 BRA `(.L_x_10) ;  /* 0x0000000000580947 */ /* 0x000fea0003800000 */
[----:B-1----:R-:W1:Y:S01]  /*06c0*/  S2UR UR4, SR_CgaCtaId ;  /* 0x00000000000479c3 */ /* 0x002e620000008800 */
        /* <DEDUP_REMOVED lines=12> */
[----:B-1----:R2:W1:Y:S01]  /*0790*/  SYNCS.EXCH.64 URZ, [UR4+0x30], UR8 ;  /* 0x0000300804ff75b2 */ /* 0x0024620008000100 */
[----:B------:R2:W1:Y:S01]  /*07a0*/  SYNCS.EXCH.64 URZ, [UR4+0x50], UR6 ;  /* 0x0000500604ff75b2 */ /* 0x0004620008000100 */
[----:B------:R2:W1:Y:S01]  /*07b0*/  SYNCS.EXCH.64 URZ, [UR4+0x38], UR8 ;  /* 0x0000380804ff75b2 */ /* 0x0004620008000100 */
[----:B------:R2:W1:Y:S01]  /*07c0*/  SYNCS.EXCH.64 URZ, [UR4+0x58], UR6 ;  /* 0x0000580604ff75b2 */ /* 0x0004620008000100 */
[----:B------:R2:W1:Y:S01]  /*07d0*/  SYNCS.EXCH.64 URZ, [UR4+0x40], UR8 ;  /* 0x0000400804ff75b2 */ /* 0x0004620008000100 */
[----:B------:R2:W1:Y:S01]  /*07e0*/  SYNCS.EXCH.64 URZ, [UR4+0x60], UR6 ;  /* 0x0000600604ff75b2 */ /* 0x0004620008000100 */
[----:B------:R2:W1:Y:S01]  /*07f0*/  SYNCS.EXCH.64 URZ, [UR4+0x48], UR8 ;  /* 0x0000480804ff75b2 */ /* 0x0004620008000100 */
[----:B------:R2:W1:Y:S02]  /*0800*/  SYNCS.EXCH.64 URZ, [UR4+0x68], UR6 ;  /* 0x0000680604ff75b2 */ /* 0x0004640008000100 */
[----:B--2---:R-:W-:Y:S01]  /*0810*/  NOP ;  /* 0x0000000000007918 */ /* 0x004fe20000000000 */
.L_x_10:
[----:B------:R-:W2:Y:S01]  /*0820*/  SHFL.IDX PT, R2, R81, RZ, 0x1f ;  /* 0x00001fff51027589 */ /* 0x000ea200000e0000 */
[----:B------:R-:W-:Y:S01]  /*0830*/  NOP ;  /* 0x0000000000007918 */ /* 0x000fe20000000000 */
[----:B--2---:R-:W-:-:S13]  /*0840*/  ISETP.NE.AND P0, PT, R2, 0x3, PT ;  /* 0x000000030200780c */ /* 0x004fda0003f05270 */
[----:B------:R-:W-:Y:S05]  /*0850*/  @P0 BRA `(.L_x_11) ;  /* 0x0000000000300947 */ /* 0x000fea0003800000 */
[----:B-1----:R-:W1:Y:S01]  /*0860*/  S2UR UR4, SR_CgaCtaId ;  /* 0x00000000000479c3 */ /* 0x002e620000008800 */
[----:B------:R-:W-:Y:S01]  /*0870*/  UMOV UR6, 0x400 ;  /* 0x0000040000067882 */ /* 0x000fe20000000000 */
[----:B------:R-:W-:Y:S01]  /*0880*/  UMOV UR5, 0x20 ;  /* 0x0000002000057882 */ /* 0x000fe20000000000 */
[----:B------:R-:W-:Y:S01]  /*0890*/  ELECT P0, URZ, PT ;  /* 0x0000000000ff782f */ /* 0x000fe20003800000 */
[----:B-1----:R-:W-:Y:S02]  /*08a0*/  ULEA UR6, UR4, UR6, 0x18 ;  /* 0x0000000604067291 */ /* 0x002fe4000f8ec0ff */
[----:B------:R-:W-:-:S04]  /*08b0*/  UIADD3 UR4, UPT, UPT, -UR5, 0x100000, URZ ;  /* 0x0010000005047890 */ /* 0x000fc8000fffe1ff */
[----:B------:R-:W-:Y:S02]  /*08c0*/  USHF.L.U32 UR5, UR4, 0xb, URZ ;  /* 0x0000000b04057899 */ /* 0x000fe400080006ff */
[----:B------:R-:W-:Y:S01]  /*08d0*/  USHF.L.U32 UR4, UR4, 0x1, URZ ;  /* 0x0000000104047899 */ /* 0x000fe200080006ff */
[----:B------:R-:W1:Y:S11]  /*08e0*/  FENCE.VIEW.ASYNC.S ;  /* 0x00000000000073c6 */ /* 0x000e760000000000 */
[----:B-1----:R2:W1:Y:S01]  /*08f0*/  SYNCS.EXCH.64 URZ, [UR6+0x70], UR4 ;  /* 0x0000700406ff75b2 */ /* 0x0024620008000100 */
[----:B------:R2:W1:Y:S02]  /*0900*/  SYNCS.EXCH.64 URZ, [UR6+0x78], UR4 ;  /* 0x0000780406ff75b2 */ /* 0x0004640008000100 */
[----:B--2---:R-:W-:Y:S01]  /*0910*/  NOP ;  /* 0x0000000000007918 */ /* 0x004fe20000000000 */
.L_x_11:
[----:B------:R-:W2:Y:S01]  /*0920*/  SHFL.IDX PT, R2, R81, RZ, 0x1f ;  /* 0x00001fff51027589 */ /* 0x000ea200000e0000 */
[----:B------:R-:W-:Y:S01]  /*0930*/  NOP ;  /* 0x0000000000007918 */ /* 0x000fe20000000000 */
[----:B--2---:R-:W-:-:S13]  /*0940*/  ISETP.NE.AND P0, PT, R2, 0x4, PT ;  /* 0x000000040200780c */ /* 0x004fda0003f05270 */
[----:B------:R-:W-:Y:S05]  /*0950*/  @P0 BRA `(.L_x_12) ;  /* 0x00000000004c0947 */ /* 0x000fea0003800000 */
[----:B-1----:R-:W1:Y:S01]  /*0960*/  S2UR UR6, SR_CgaCtaId ;  /* 0x00000000000679c3 */ /* 0x002e620000008800 */
[----:B------:R-:W-:Y:S01]  /*0970*/  UMOV UR4, 0x3a0 ;  /* 0x000003a000047882 */ /* 0x000fe20000000000 */
[----:B------:R-:W-:Y:S01]  /*0980*/  UMOV UR5, 0x400 ;  /* 0x0000040000057882 */ /* 0x000fe20000000000 */
[----:B------:R-:W-:Y:S01]  /*0990*/  USEL UR4, UR4, 0x320, UP3 ;  /* 0x0000032004047887 */ /* 0x000fe20009800000 */
[----:B------:R-:W-:Y:S01]  /*09a0*/  UMOV UR8, 0x1 ;  /* 0x0000000100087882 */ /* 0x000fe20000000000 */
[----:B------:R-:W-:Y:S01]  /*09b0*/  ELECT P0, URZ, PT ;  /* 0x0000000000ff782f */ /* 0x000fe20003800000 */
[----:B------:R-:W-:-:S04]  /*09c0*/  UIADD3 UR8, UPT, UPT, -UR8, 0x100000, URZ ;  /* 0x0010000008087890 */ /* 0x000fc8000fffe1ff */
[----:B------:R-:W-:Y:S02]  /*09d0*/  USHF.L.U32 UR9, UR8, 0xb, URZ ;  /* 0x0000000b08097899 */ /* 0x000fe400080006ff */
[----:B------:R-:W-:Y:S02]  /*09e0*/  USHF.L.U32 UR8, UR8, 0x1, URZ ;  /* 0x0000000108087899 */ /* 0x000fe400080006ff */
[----:B-1----:R-:W-:Y:S02]  /*09f0*/  ULEA UR6, UR6, UR5, 0x18 ;  /* 0x0000000506067291 */ /* 0x002fe4000f8ec0ff */
[----:B------:R-:W-:-:S04]  /*0a00*/  UIADD3 UR4, UPT, UPT, -UR4, 0x100000, URZ ;  /* 0x0010000004047890 */ /* 0x000fc8000fffe1ff */
[----:B------:R-:W-:Y:S02]  /*0a10*/  USHF.L.U32 UR5, UR4, 0xb, URZ ;  /* 0x0000000b04057899 */ /* 0x000fe400080006ff */
[----:B------:R-:W-:Y:S01]  /*0a20*/  USHF.L.U32 UR4, UR4, 0x1, URZ ;  /* 0x0000000104047899 */ /* 0x000fe200080006ff */
[----:B------:R-:W1:Y:S03]  /*0a30*/  FENCE.VIEW.ASYNC.S ;  /* 0x00000000000073c6 */ /* 0x000e660000000000 */
[----:B-1----:R2:W1:Y:S08]  /*0a40*/  SYNCS.EXCH.64 URZ, [UR6+0x80], UR8 ;  /* 0x0000800806ff75b2 */ /* 0x0024700008000100 */
[----:B------:R2:W1:Y:S01]  /*0a50*/  SYNCS.EXCH.64 URZ, [UR6+0x90], UR4 ;  /* 0x0000900406ff75b2 */ /* 0x0004620008000100 */
[----:B------:R2:W1:Y:S01]  /*0a60*/  SYNCS.EXCH.64 URZ, [UR6+0x88], UR8 ;  /* 0x0000880806ff75b2 */ /* 0x0004620008000100 */
[----:B------:R2:W1:Y:S02]  /*0a70*/  SYNCS.EXCH.64 URZ, [UR6+0x98], UR4 ;  /* 0x0000980406ff75b2 */ /* 0x0004640008000100 */
[----:B--2---:R-:W-:Y:S01]  /*0a80*/  NOP ;  /* 0x0000000000007918 */ /* 0x004fe20000000000 */
.L_x_12:
        /* <DEDUP_REMOVED lines=26> */
.L_x_13:
[----:B------:R-:W2:Y:S01]  /*0c30*/  SHFL.IDX PT, R2, R81, RZ, 0x1f ;  /* 0x00001fff51027589 */ /* 0x000ea200000e0000 */
[----:B------:R-:W1:Y:S01]  /*0c40*/  S2UR UR47, SR_CgaCtaId ;  /* 0x00000000002f79c3 */ /* 0x000e620000008800 */
[----:B------:R-:W-:Y:S01]  /*0c50*/  NOP ;  /* 0x0000000000007918 */ /* 0x000fe20000000000 */
[----:B--2---:R-:W-:-:S13]  /*0c60*/  ISETP.NE.AND P0, PT, R2, 0x3, PT ;  /* 0x000000030200780c */ /* 0x004fda0003f05270 */
[----:B-1----:R-:W-:Y:S05]  /*0c70*/  @P0 BRA `(.L_x_14) ;  /* 0x0000000000340947 */ /* 0x002fea0003800000 */
[----:B------:R-:W-:Y:S01]  /*0c80*/  UMOV UR4, 0x400 ;  /* 0x0000040000047882 */ /* 0x000fe20000000000 */
[----:B------:R-:W-:Y:S01]  /*0c90*/  UMOV UR6, 0x20 ;  /* 0x0000002000067882 */ /* 0x000fe20000000000 */
[----:B------:R-:W-:Y:S02]  /*0ca0*/  ULEA UR4, UR47, UR4, 0x18 ;  /* 0x000000042f047291 */ /* 0x000fe4000f8ec0ff */
[----:B------:R-:W-:-:S04]  /*0cb0*/  UIADD3 UR6, UPT, UPT, -UR6, 0x100000, URZ ;  /* 0x0010000006067890 */ /* 0x000fc8000fffe1ff */
[----:B------:R-:W-:Y:S02]  /*0cc0*/  USHF.L.U32 UR7, UR6, 0xb, URZ ;  /* 0x0000000b06077899 */ /* 0x000fe400080006ff */
[----:B------:R-:W-:Y:S01]  /*0cd0*/  USHF.L.U32 UR6, UR6, 0x1, URZ ;  /* 0x0000000106067899 */ /* 0x000fe200080006ff */
[----:B------:R-:W-:Y:S01]  /*0ce0*/  ELECT P0, URZ, PT ;  /* 0x0000000000ff782f */ /* 0x000fe20003800000 */
[----:B------:R-:W1:Y:S10]  /*0cf0*/  FENCE.VIEW.ASYNC.S ;  /* 0x00000000000073c6 */ /* 0x000e740000000000 */
[----:B-1----:R1:W2:Y:S01]  /*0d00*/  SYNCS.EXCH.64 URZ, [UR4+0xe0], UR6 ;  /* 0x0000e00604ff75b2 */ /* 0x0022a20008000100 */
[----:B------:R1:W1:Y:S01]  /*0d10*/  SYNCS.EXCH.64 URZ, [UR4+0xf0], UR6 ;  /* 0x0000f00604ff75b2 */ /* 0x0002620008000100 */
[----:B------:R1:W1:Y:S01]  /*0d20*/  SYNCS.EXCH.64 URZ, [UR4+0xe8], UR6 ;  /* 0x0000e80604ff75b2 */ /* 0x0002620008000100 */
[----:B------:R1:W1:Y:S01]  /*0d30*/  SYNCS.EXCH.64 URZ, [UR4+0xf8], UR6 ;  /* 0x0000f80604ff75b2 */ /* 0x0002620008000100 */
[----:B------:R-:W-:Y:S01]  /*0d40*/  NOP ;  /* 0x0000000000007918 */ /* 0x000fe20000000000 */
.L_x_14:
[----:B-1----:R-:W1:Y:S01]  /*0d50*/  LDCU UR4, c[0x0][0x36c] ;  /* 0x00006d80ff0477ac */ /* 0x002e620008000800 */
[----:B------:R-:W-:Y:S01]  /*0d60*/  ISETP.NE.OR P3, PT, R0, 0x2, !P3 ;  /* 0x000000020000780c */ /* 0x000fe20005f65670 */
[----:B------:R-:W-:Y:S01]  /*0d70*/  NOP ;  /* 0x0000000000007918 */ /* 0x000fe20000000000 */
[----:B------:R-:W-:Y:S01]  /*0d80*/  LOP3.LUT R0, R94, 0x1f, RZ, 0xc0, !PT ;  /* 0x0000001f5e007812 */ /* 0x000fe200078ec0ff */
[----:B------:R-:W-:Y:S02]  /*0d90*/  UISETP.NE.AND UP4, UPT, UR17, URZ, UPT ;  /* 0x000000ff1100728c */ /* 0x000fe4000bf85270 */
[----:B-1----:R-:W-:-:S09]  /*0da0*/  UISETP.EQ.U32.AND UP5, UPT, UR4, 0x1, UPT ;  /* 0x000000010400788c */ /* 0x002fd2000bfa2070 */
[----:B------:R-:W-:Y:S05]  /*0db0*/  BRA.U !UP5, `(.L_x_15) ;  /* 0x000000010d087547 */ /* 0x000fea000b800000 */
[----:B--234-:R-:W-:Y:S01]  /*0dc0*/  UCGABAR_ARV ;  /* 0x00000000000079c7 */ /* 0x01cfe20008000000 */
[----:B------:R-:W-:Y:S05]  /*0dd0*/  BRA `(.L_x_16) ;  /* 0x0000000000047947 */ /* 0x000fea0003800000 */
.L_x_15:
[----:B--234-:R-:W-:Y:S01]  /*0de0*/  NOP ;  /* 0x0000000000007918 */ /* 0x01cfe20000000000 */
.L_x_16:
[----:B------:R-:W1:Y:S01]  /*0df0*/  S2UR UR7, SR_CTAID.X ;  /* 0x00000000000779c3 */ /* 0x000e620000002500 */
[----:B------:R-:W-:-:S05]  /*0e00*/  CS2R.32 R82, SR_CgaSize ;  /* 0x0000000000527805 */ /* 0x000fca0000008a00 */
[----:B------:R-:W-:-:S05]  /*0e10*/  IMAD R82, R82, -0xa0, RZ ;  /* 0xffffff6052527824 */ /* 0x000fca00078e02ff */
[----:B------:R-:W-:-:S14]  /*0e20*/  R2UR UR5, R82 ;  /* 0x00000000520572ca */ /* 0x000fdc00000e0000 */
[----:B------:R-:W2:Y:S01]  /*0e30*/  LDCU UR5, c[0x0][UR5+0x2b0] ;  /* 0x00005600050577ac */ /* 0x000ea20008000800 */
[----:B------:R-:W-:-:S05]  /*0e40*/  CS2R.32 R82, SR_CgaSize ;  /* 0x0000000000527805 */ /* 0x000fca0000008a00 */
[----:B------:R-:W-:-:S05]  /*0e50*/  IMAD R82, R82, -0xa0, RZ ;  /* 0xffffff6052527824 */ /* 0x000fca00078e02ff */
[----:B------:R-:W-:-:S14]  /*0e60*/  R2UR UR4, R82 ;  /* 0x00000000520472ca */ /* 0x000fdc00000e0000 */
[----:B------:R-:W3:Y:S01]  /*0e70*/  LDCU UR4, c[0x0][UR4+0x2b4] ;  /* 0x00005680040477ac */ /* 0x000ee20008000800 */
[----:B------:R-:W4:Y:S01]  /*0e80*/  S2UR UR8, SR_CTAID.Y ;  /* 0x00000000000879c3 */ /* 0x000f220000002600 */
[----:B------:R-:W-:-:S05]  /*0e90*/  CS2R.32 R82, SR_CgaSize ;  /* 0x0000000000527805 */ /* 0x000fca0000008a00 */
[----:B------:R-:W-:-:S05]  /*0ea0*/  IMAD R82, R82, -0xa0, RZ ;  /* 0xffffff6052527824 */ /* 0x000fca00078e02ff */
[----:B------:R-:W-:-:S14]  /*0eb0*/  R2UR UR9, R82 ;  /* 0x00000000520972ca */ /* 0x000fdc00000e0000 */
[----:B------:R-:W3:Y:S01]  /*0ec0*/  LDCU UR9, c[0x0][UR9+0x2a0] ;  /* 0x00005400090977ac */ /* 0x000ee20008000800 */
[----:B------:R-:W3:Y:S01]  /*0ed0*/  LDCU UR21, c[0x0][0xb24] ;  /* 0x00016480ff1577ac */ /* 0x000ee20008000800 */
[----:B------:R-:W1:Y:S01]  /*0ee0*/  S2UR UR36, SR_CTAID.Z ;  /* 0x00000000002479c3 */ /* 0x000e620000002700 */
[----:B------:R-:W-:-:S05]  /*0ef0*/  CS2R.32 R82, SR_CgaSize ;  /* 0x0000000000527805 */ /* 0x000fca0000008a00 */
[----:B------:R-:W-:-:S05]  /*0f00*/  IMAD R82, R82, -0xa0, RZ ;  /* 0xffffff6052527824 */ /* 0x000fca00078e02ff */
[----:B------:R-:W-:-:S14]  /*0f10*/  R2UR UR63, R82 ;  /* 0x00000000523f72ca */ /* 0x000fdc00000e0000 */
[----:B------:R-:W3:Y:S01]  /*0f20*/  LDCU UR63, c[0x0][UR63+0x2a4] ;  /* 0x000054803f3f77ac */ /* 0x000ee20008000800 */
[----:B------:R-:W3:Y:S01]  /*0f30*/  LDCU UR42, c[0x0][0xb24] ;  /* 0x00016480ff2a77ac */ /* 0x000ee20008000800 */
[----:B-1----:R-:W-:Y:S01]  /*0f40*/  I2FP.F32.U32 R3, UR7 ;  /* 0x0000000700037c45 */ /* 0x002fe20008201000 */
[----:B------:R-:W1:Y:S04]  /*0f50*/  LDCU UR27, c[0x0][0xb30] ;  /* 0x00016600ff1b77ac */ /* 0x000e680008000800 */
[----:B--2---:R-:W-:Y:S01]  /*0f60*/  FMUL R3, R3, UR5 ;  /* 0x0000000503037c20 */ /* 0x004fe20008400000 */
[----:B------:R-:W-:Y:S01]  /*0f70*/  USHF.L.U32 UR29, UR47, 0xb, URZ ;  /* 0x0000000b2f1d7899 */ /* 0x000fe200080006ff */
[----:B----4-:R-:W-:Y:S01]  /*0f80*/  I2FP.F32.U32 R2, UR8 ;  /* 0x0000000800027c45 */ /* 0x010fe20008201000 */
[----:B---3--:R-:W-:-:S03]  /*0f90*/  UISETP.GE.AND UP2, UPT, UR21, 0x1, UPT ;  /* 0x000000011500788c */ /* 0x008fc6000bf46270 */
[----:B------:R-:W2:Y:S01]  /*0fa0*/  F2I.U32.TRUNC.NTZ R3, R3 ;  /* 0x0000000300037305 */ /* 0x000ea2000020f000 */
[----:B------:R-:W-:Y:S01]  /*0fb0*/  UMOV UR16, UR7 ;  /* 0x0000000700107c82 */ /* 0x000fe20008000000 */
[----:B------:R-:W-:Y:S01]  /*0fc0*/  FMUL R2, R2, UR4 ;  /* 0x0000000402027c20 */ /* 0x000fe20008400000 */
[----:B------:R-:W-:-:S05]  /*0fd0*/  UMOV UR20, UR8 ;  /* 0x0000000800147c82 */ /* 0x000fca0008000000 */
[----:B------:R-:W3:Y:S01]  /*0fe0*/  F2I.U32.TRUNC.NTZ R2, R2 ;  /* 0x0000000200027305 */ /* 0x000ee2000020f000 */
[----:B--2---:R-:W-:Y:S02]  /*0ff0*/  R2UR UR4, R3 ;  /* 0x00000000030472ca */ /* 0x004fe400000e0000 */
[----:B---3--:R-:W-:Y:S02]  /*1000*/  R2UR UR6, R2 ;  /* 0x00000000020672ca */ /* 0x008fe400000e0000 */
[----:B------:R-:W-:-:S09]  /*1010*/  PRMT R2, RZ, 0x7610, R2 ;  /* 0x00007610ff027816 */ /* 0x000fd20000000002 */
[----:B------:R-:W-:-:S04]  /*1020*/  UIADD3 UR5, UPT, UPT, -UR4, URZ, URZ ;  /* 0x000000ff04057290 */ /* 0x000fc8000fffe1ff */
[----:B------:R-:W-:Y:S02]  /*1030*/  UIMAD UR5, UR9, UR5, UR7 ;  /* 0x00000005090572a4 */ /* 0x000fe4000f8e0207 */
[----:B------:R-:W-:-:S04]  /*1040*/  UIADD3 UR4, UPT, UPT, -UR6, URZ, URZ ;  /* 0x000000ff06047290 */ /* 0x000fc8000fffe1ff */
[----:B------:R-:W-:Y:S01]  /*1050*/  IMAD.U32 R82, RZ, RZ, UR5 ;  /* 0x00000005ff527e24 */ /* 0x000fe2000f8e00ff */
[----:B------:R-:W-:Y:S01]  /*1060*/  UIMAD UR63, UR63, UR4, UR8 ;  /* 0x000000043f3f72a4 */ /* 0x000fe2000f8e0208 */
[----:B-1----:R-:W-:Y:S11]  /*1070*/  BRA.U UP4, `(.L_x_17) ;  /* 0x0000000104447547 */ /* 0x002ff6000b800000 */
[----:B------:R-:W-:Y:S01]  /*1080*/  R2UR UR6, R82 ;  /* 0x00000000520672ca */ /* 0x000fe200000e0000 */
[----:B------:R-:W-:Y:S02]  /*1090*/  UISETP.NE.AND UP0, UPT, UR63, URZ, UPT ;  /* 0x000000ff3f00728c */ /* 0x000fe4000bf05270 */
[----:B------:R-:W-:-:S04]  /*10a0*/  UISETP.NE.AND UP1, UPT, UR63, 0x1, UPT ;  /* 0x000000013f00788c */ /* 0x000fc8000bf25270 */
[----:B------:R-:W-:Y:S02]  /*10b0*/  USEL UR5, URZ, 0x2, UP1 ;  /* 0x00000002ff057887 */ /* 0x000fe40008800000 */
[----:B------:R-:W-:-:S04]  /*10c0*/  UISETP.NE.AND UP1, UPT, UR63, 0x3, UPT ;  /* 0x000000033f00788c */ /* 0x000fc8000bf25270 */
[----:B------:R-:W-:-:S04]  /*10d0*/  UISETP.EQ.OR UP0, UPT, UR6, URZ, !UP0 ;  /* 0x000000ff0600728c */ /* 0x000fc8000c702670 */
[----:B------:R-:W-:Y:S02]  /*10e0*/  USEL UR8, URZ, 0x1, !UP0 ;  /* 0x00000001ff087887 */ /* 0x000fe4000c000000 */
[----:B------:R-:W-:-:S04]  /*10f0*/  UISETP.NE.AND UP0, UPT, UR63, 0x2, UPT ;  /* 0x000000023f00788c */ /* 0x000fc8000bf05270 */
[----:B------:R-:W-:Y:S02]  /*1100*/  USEL UR4, URZ, 0x4, UP0 ;  /* 0x00000004ff047887 */ /* 0x000fe40008000000 */
[----:B------:R-:W-:Y:S02]  /*1110*/  UISETP.NE.AND UP0, UPT, UR6, URZ, UPT ;  /* 0x000000ff0600728c */ /* 0x000fe4000bf05270 */
[----:B------:R-:W-:Y:S02]  /*1120*/  USEL UR6, URZ, 0x8, UP1 ;  /* 0x00000008ff067887 */ /* 0x000fe40008800000 */
[----:B------:R-:W-:Y:S02]  /*1130*/  USEL UR7, UR5, 0x2, UP0 ;  /* 0x0000000205077887 */ /* 0x000fe40008000000 */
[----:B------:R-:W-:Y:S02]  /*1140*/  USEL UR4, UR4, 0x4, UP0 ;  /* 0x0000000404047887 */ /* 0x000fe40008000000 */
[----:B------:R-:W-:-:S02]  /*1150*/  USEL UR5, UR6, 0x8, UP0 ;  /* 0x0000000806057887 */ /* 0x000fc40008000000 */
[----:B------:R-:W-:-:S04]  /*1160*/  UIADD3 UR4, UPT, UPT, UR4, UR7, UR8 ;  /* 0x0000000704047290 */ /* 0x000fc8000fffe008 */
[----:B------:R-:W-:-:S06]  /*1170*/  UIADD3 UR4, UPT, UPT, UR4, UR5, URZ ;  /* 0x0000000504047290 */ /* 0x000fcc000fffe0ff */
[----:B------:R-:W-:Y:S02]  /*1180*/  MOV R2, UR4 ;  /* 0x0000000400027c02 */ /* 0x000fe40008000f00 */
.L_x_17:
[----:B------:R-:W-:Y:S05]  /*1190*/  BRA.U !UP2, `(.L_x_18) ;  /* 0x000000010ad47547 */ /* 0x000fea000b800000 */
[----:B------:R-:W1:Y:S01]  /*11a0*/  LDCU.128 UR12, c[0x0][0xb10] ;  /* 0x00016200ff0c77ac */ /* 0x000e620008000c00 */
[----:B------:R-:W2:Y:S01]  /*11b0*/  LDCU UR6, c[0x0][0x370] ;  /* 0x00006e00ff0677ac */ /* 0x000ea20008000800 */
[----:B------:R-:W3:Y:S01]  /*11c0*/  LDCU UR5, c[0x0][0x374] ;  /* 0x00006e80ff0577ac */ /* 0x000ee20008000800 */
[----:B------:R-:W4:Y:S01]  /*11d0*/  LDCU UR26, c[0x0][0xb0c] ;  /* 0x00016180ff1a77ac */ /* 0x000f220008000800 */
[----:B------:R-:W4:Y:S01]  /*11e0*/  LDCU UR4, c[0x0][0xb20] ;  /* 0x00016400ff0477ac */ /* 0x000f220008000800 */
[----:B------:R-:W4:Y:S01]  /*11f0*/  LDCU.64 UR8, c[0x0][0xb28] ;  /* 0x00016500ff0877ac */ /* 0x000f220008000a00 */
[----:B-1----:R-:W-:Y:S02]  /*1200*/  UISETP.NE.AND UP0, UPT, UR14, 0x1, UPT ;  /* 0x000000010e00788c */ /* 0x002fe4000bf05270 */
[----:B---3--:R-:W-:Y:S02]  /*1210*/  UIMAD.WIDE.U32 UR10, UR5, UR15, URZ ;  /* 0x0000000f050a72a5 */ /* 0x008fe4000f8e00ff */
[----:B--2---:R-:W-:-:S02]  /*1220*/  UIMAD.WIDE.U32 UR22, UR6, UR12, URZ ;  /* 0x0000000c061672a5 */ /* 0x004fc4000f8e00ff */
[----:B----4-:R-:W-:Y:S02]  /*1230*/  UISETP.NE.AND UP1, UPT, UR26, 0x1, UPT ;  /* 0x000000011a00788c */ /* 0x010fe4000bf25270 */
[----:B------:R-:W-:Y:S01]  /*1240*/  UISETP.NE.AND UP2, UPT, UR21, 0x1, UPT ;  /* 0x000000011500788c */ /* 0x000fe2000bf45270 */
[----:B------:R-:W-:Y:S02]  /*1250*/  UMOV UR10, UR11 ;  /* 0x0000000b000a7c82 */ /* 0x000fe40008000000 */
[----:B------:R-:W-:Y:S01]  /*1260*/  UMOV UR22, UR23 ;  /* 0x0000001700167c82 */ /* 0x000fe20008000000 */
[----:B------:R-:W-:Y:S02]  /*1270*/  @UP0 USHF.R.U32.HI UR5, URZ, UR4, UR10 ;  /* 0x00000004ff050299 */ /* 0x000fe4000801160a */
[----:B------:R-:W-:Y:S02]  /*1280*/  UIMAD.WIDE.U32 UR24, UR20, UR15, URZ ;  /* 0x0000000f141872a5 */ /* 0x000fe4000f8e00ff */
[----:B------:R-:W-:-:S02]  /*1290*/  UIMAD.WIDE.U32 UR10, UR5, UR8, URZ ;  /* 0x00000008050a72a5 */ /* 0x000fc4000f8e00ff */
[----:B------:R-:W-:Y:S02]  /*12a0*/  @UP1 USHF.R.U32.HI UR6, URZ, UR13, UR22 ;  /* 0x0000000dff061299 */ /* 0x000fe40008011616 */
[----:B------:R-:W-:Y:S02]  /*12b0*/  UIMAD.WIDE.U32 UR18, UR16, UR12, URZ ;  /* 0x0000000c101272a5 */ /* 0x000fe4000f8e00ff */
[----:B------:R-:W-:Y:S01]  /*12c0*/  UIMAD.WIDE.U32 UR22, UR6, UR8, URZ ;  /* 0x00000008061672a5 */ /* 0x000fe2000f8e00ff */
[----:B------:R-:W-:Y:S01]  /*12d0*/  UMOV UR24, UR25 ;  /* 0x0000001900187c82 */ /* 0x000fe20008000000 */
[----:B------:R-:W-:Y:S01]  /*12e0*/  UMOV UR10, UR11 ;  /* 0x0000000b000a7c82 */ /* 0x000fe20008000000 */
[----:B------:R-:W-:Y:S02]  /*12f0*/  USHF.R.U32.HI UR24, URZ, UR4, UR24 ;  /* 0x00000004ff187299 */ /* 0x000fe40008011618 */
[----:B------:R-:W-:Y:S02]  /*1300*/  @UP2 USHF.R.U32.HI UR5, URZ, UR9, UR10 ;  /* 0x00000009ff052299 */ /* 0x000fe4000801160a */
[----:B------:R-:W-:Y:S01]  /*1310*/  UMOV UR7, UR23 ;  /* 0x0000001700077c82 */ /* 0x000fe20008000000 */
[----:B------:R-:W-:Y:S01]  /*1320*/  UMOV UR18, UR19 ;  /* 0x0000001300127c82 */ /* 0x000fe20008000000 */
[----:B------:R-:W-:-:S02]  /*1330*/  @UP2 USHF.R.U32.HI UR6, URZ, UR9, UR7 ;  /* 0x00000009ff062299 */ /* 0x000fc40008011607 */
[----:B------:R-:W-:Y:S02]  /*1340*/  USHF.R.U32.HI UR13, URZ, UR13, UR18 ;  /* 0x0000000dff0d7299 */ /* 0x000fe40008011612 */
[----:B------:R-:W-:Y:S02]  /*1350*/  USEL UR4, UR20, UR24, !UP0 ;  /* 0x0000001814047287 */ /* 0x000fe4000c000000 */
[----:B------:R-:W-:Y:S02]  /*1360*/  UIMAD UR7, UR5, UR21, URZ ;  /* 0x00000015050772a4 */ /* 0x000fe4000f8e02ff */
[----:B------:R-:W-:Y:S02]  /*1370*/  USEL UR5, UR16, UR13, !UP1 ;  /* 0x0000000d10057287 */ /* 0x000fe4000c800000 */
[----:B------:R-:W-:Y:S02]  /*1380*/  UIMAD UR12, UR6, UR21, URZ ;  /* 0x00000015060c72a4 */ /* 0x000fe4000f8e02ff */
[----:B------:R-:W-:-:S02]  /*1390*/  UISETP.GE.AND UP0, UPT, UR4, UR7, UPT ;  /* 0x000000070400728c */ /* 0x000fc4000bf06270 */
[----:B------:R-:W-:Y:S02]  /*13a0*/  UIMAD.WIDE.U32 UR10, UR4, UR8, URZ ;  /* 0x00000008040a72a5 */ /* 0x000fe4000f8e00ff */
[----:B------:R-:W-:Y:S02]  /*13b0*/  UISETP.GE.OR UP0, UPT, UR5, UR12, UP0 ;  /* 0x0000000c0500728c */ /* 0x000fe40008706670 */
[----:B------:R-:W-:Y:S02]  /*13c0*/  UIMAD.WIDE.U32 UR12, UR5, UR8, URZ ;  /* 0x00000008050c72a5 */ /* 0x000fe4000f8e00ff */
[----:B------:R-:W-:Y:S01]  /*13d0*/  UIADD3 UR10, UPT, UPT, -UR4, URZ, URZ ;  /* 0x000000ff040a7290 */ /* 0x000fe2000fffe1ff */
[----:B------:R-:W-:Y:S01]  /*13e0*/  UMOV UR8, UR11 ;  /* 0x0000000b00087c82 */ /* 0x000fe20008000000 */
[----:B------:R-:W-:Y:S02]  /*13f0*/  UIADD3 UR11, UPT, UPT, -UR5, URZ, URZ ;  /* 0x000000ff050b7290 */ /* 0x000fe4000fffe1ff */
[----:B------:R-:W-:-:S03]  /*1400*/  USHF.R.U32.HI UR8, URZ, UR9, UR8 ;  /* 0x00000009ff087299 */ /* 0x000fc60008011608 */
[----:B------:R-:W-:Y:S01]  /*1410*/  @!UP0 UMOV UR7, UR13 ;  /* 0x0000000d00078c82 */ /* 0x000fe20008000000 */
[----:B------:R-:W-:Y:S02]  /*1420*/  UIMAD UR20, UR14, UR10, UR20 ;  /* 0x0000000a0e1472a4 */ /* 0x000fe4000f8e0214 */
[----:B------:R-:W-:Y:S02]  /*1430*/  USEL UR8, UR4, UR8, !UP2 ;  /* 0x0000000804087287 */ /* 0x000fe4000d000000 */
[----:B------:R-:W-:Y:S02]  /*1440*/  @!UP0 USHF.R.U32.HI UR7, URZ, UR9, UR7 ;  /* 0x00000009ff078299 */ /* 0x000fe40008011607 */
[----:B------:R-:W-:Y:S02]  /*1450*/  UIADD3 UR9, UPT, UPT, -UR8, URZ, URZ ;  /* 0x000000ff08097290 */ /* 0x000fe4000fffe1ff */
[----:B------:R-:W-:Y:S02]  /*1460*/  @!UP0 USEL UR7, UR5, UR7, !UP2 ;  /* 0x0000000705078287 */ /* 0x000fe4000d000000 */
[----:B------:R-:W-:-:S02]  /*1470*/  UIMAD UR9, UR21, UR9, UR4 ;  /* 0x00000009150972a4 */ /* 0x000fc4000f8e0204 */
[----:B------:R-:W-:Y:S02]  /*1480*/  @!UP0 UIADD3 UR8, UPT, UPT, UR8, -UR7, URZ ;  /* 0x8000000708088290 */ /* 0x000fe4000fffe0ff */
[----:B------:R-:W-:Y:S02]  /*1490*/  @!UP0 UIMAD UR6, UR9, UR6, UR7 ;  /* 0x00000006090682a4 */ /* 0x000fe4000f8e0207 */
[----:B------:R-:W-:Y:S02]  /*14a0*/  @!UP0 UIMAD UR4, UR8, UR21, UR5 ;  /* 0x00000015080482a4 */ /* 0x000fe4000f8e0205 */
[----:B------:R-:W-:Y:S02]  /*14b0*/  UIMAD UR16, UR26, UR11, UR16 ;  /* 0x0000000b1a1072a4 */ /* 0x000fe4000f8e0210 */
[----:B------:R-:W-:Y:S01]  /*14c0*/  UIMAD UR20, UR4, UR14, UR20 ;  /* 0x0000000e041472a4 */ /* 0x000fe2000f8e0214 */
[----:B------:R-:W-:Y:S02]  /*14d0*/  @!UP0 UMOV UR5, UR6 ;  /* 0x0000000600058c82 */ /* 0x000fe40008000000 */
[----:B------:R-:W-:-:S12]  /*14e0*/  UIMAD UR16, UR5, UR26, UR16 ;  /* 0x0000001a051072a4 */ /* 0x000fd8000f8e0210 */
.L_x_18:
[----:B------:R-:W-:Y:S02]  /*14f0*/  UISETP.NE.AND UP1, UPT, UR27, 0x1, UPT ;  /* 0x000000011b00788c */ /* 0x000fe4000bf25270 */
[----:B------:R-:W-:Y:S02]  /*1500*/  UISETP.NE.AND UP0, UPT, UR17, 0x2, UPT ;  /* 0x000000021100788c */ /* 0x000fe4000bf05270 */
[----:B------:R-:W-:-:S05]  /*1510*/  ULOP3.LUT UR29, UR29, 0x1800, URZ, 0xc0, !UPT ;  /* 0x000018001d1d7892 */ /* 0x000fca000f8ec0ff */
[----:B------:R-:W-:Y:S07]  /*1520*/  BRA.U UP1, `(.L_x_19) ;  /* 0x0000000101447547 */ /* 0x000fee000b800000 */
[----:B------:R-:W1:Y:S01]  /*1530*/  LDCU.128 UR8, c[0x0][0xb10] ;  /* 0x00016200ff0877ac */ /* 0x000e620008000c00 */
[----:B------:R-:W2:Y:S01]  /*1540*/  LDCU UR12, c[0x0][0xb0c] ;  /* 0x00016180ff0c77ac */ /* 0x000ea20008000800 */
[----:B------:R-:W3:Y:S01]  /*1550*/  LDCU UR13, c[0x0][0xb20] ;  /* 0x00016400ff0d77ac */ /* 0x000ee20008000800 */
[----:B-1----:R-:W-:Y:S02]  /*1560*/  UIMAD.WIDE.U32 UR6, UR16, UR8, URZ ;  /* 0x00000008100672a5 */ /* 0x002fe4000f8e00ff */
[----:B------:R-:W-:Y:S02]  /*1570*/  UIMAD.WIDE.U32 UR4, UR20, UR11, URZ ;  /* 0x0000000b140472a5 */ /* 0x000fe4000f8e00ff */
[----:B--2---:R-:W-:Y:S02]  /*1580*/  UISETP.NE.AND UP2, UPT, UR12, 0x1, UPT ;  /* 0x000000010c00788c */ /* 0x004fe4000bf45270 */
[----:B------:R-:W-:Y:S01]  /*1590*/  UISETP.NE.AND UP1, UPT, UR10, 0x1, UPT ;  /* 0x000000010a00788c */ /* 0x000fe2000bf25270 */
[----:B------:R-:W-:-:S02]  /*15a0*/  UMOV UR6, UR7 ;  /* 0x0000000700067c82 */ /* 0x000fc40008000000 */
[----:B------:R-:W-:Y:S01]  /*15b0*/  UMOV UR4, UR5 ;  /* 0x0000000500047c82 */ /* 0x000fe20008000000 */
[----:B------:R-:W-:Y:S02]  /*15c0*/  USHF.R.U32.HI UR6, URZ, UR9, UR6 ;  /* 0x00000009ff067299 */ /* 0x000fe40008011606 */
[----:B---3--:R-:W-:Y:S02]  /*15d0*/  USHF.R.U32.HI UR4, URZ, UR13, UR4 ;  /* 0x0000000dff047299 */ /* 0x008fe40008011604 */
[----:B------:R-:W-:Y:S02]  /*15e0*/  USEL UR5, UR16, UR6, !UP2 ;  /* 0x0000000610057287 */ /* 0x000fe4000d000000 */
[----:B------:R-:W-:-:S04]  /*15f0*/  USEL UR4, UR20, UR4, !UP1 ;  /* 0x0000000414047287 */ /* 0x000fc8000c800000 */
[----:B------:R-:W-:Y:S02]  /*1600*/  UIADD3 UR6, UPT, UPT, UR5, -UR4, URZ ;  /* 0x8000000405067290 */ /* 0x000fe4000fffe0ff */
[----:B------:R-:W-:Y:S02]  /*1610*/  UIADD3 UR4, UPT, UPT, -UR5, UR4, URZ ;  /* 0x0000000405047290 */ /* 0x000fe4000fffe1ff */
[----:B------:R-:W-:Y:S02]  /*1620*/  UIMAD UR20, UR6, UR10, UR20 ;  /* 0x0000000a061472a4 */ /* 0x000fe4000f8e0214 */
[----:B------:R-:W-:-:S12]  /*1630*/  UIMAD UR16, UR4, UR12, UR16 ;  /* 0x0000000c041072a4 */ /* 0x000fd8000f8e0210 */
.L_x_19:
[----:B------:R-:W-:Y:S05]  /*1640*/  BRA.U !UP5, `(.L_x_20) ;  /* 0x000000010d0c7547 */ /* 0x000fea000b800000 */
[----:B------:R-:W-:Y:S01]  /*1650*/  UCGABAR_WAIT ;  /* 0x0000000000007dc7 */ /* 0x000fe20008000000 */
[----:B------:R-:W-:Y:S01]  /*1660*/  CCTL.IVALL ;  /* 0x00000000ff00798f */ /* 0x000fe20002000000 */
[----:B------:R-:W-:Y:S05]  /*1670*/  BRA `(.L_x_21) ;  /* 0x0000000000047947 */ /* 0x000fea0003800000 */
.L_x_20:
[----:B------:R-:W-:Y:S06]  /*1680*/  BAR.SYNC.DEFER_BLOCKING 0x0 ;  /* 0x0000000000007b1d */ /* 0x000fec0000010000 */
.L_x_21:
[----:B------:R-:W-:Y:S05]  /*1690*/  BRA.U UP0, `(.L_x_22) ;  /* 0x0000001100d47547 */ /* 0x000fea000b800000 */
[----:B------:R-:W1:Y:S01]  /*16a0*/  LDCU UR6, c[0x0][0x38c] ;  /* 0x00007180ff0677ac */ /* 0x000e620008000800 */
[----:B------:R-:W-:Y:S01]  /*16b0*/  PLOP3.LUT P1, PT, PT, PT, UP3, 0x80, 0x8 ;  /* 0x000000000008781c */ /* 0x000fe20003f2f038 */
[----:B------:R-:W-:Y:S01]  /*16c0*/  IMAD.MOV.U32 R12, RZ, RZ, 0x1 ;  /* 0x00000001ff0c7424 */ /* 0x000fe200078e00ff */
[----:B------:R-:W-:Y:S01]  /*16d0*/  ISETP.EQ.OR P2, PT, R0, RZ, P3 ;  /* 0x000000ff0000720c */ /* 0x000fe20001f42670 */
[----:B------:R-:W-:Y:S01]  /*16e0*/  UISETP.NE.AND UP1, UPT, UR17, URZ, UPT ;  /* 0x000000ff1100728c */ /* 0x000fe2000bf25270 */
[----:B------:R-:W-:Y:S02]  /*16f0*/  PLOP3.LUT P1, PT, P1, PT, PT, 0x8, 0x80 ;  /* 0x000000000080781c */ /* 0x000fe40000f2e170 */
[----:B------:R-:W-:Y:S01]  /*1700*/  CS2R R10, SRZ ;  /* 0x00000000000a7805 */ /* 0x000fe2000001ff00 */
[----:B------:R-:W-:Y:S01]  /*1710*/  IMAD.MOV.U32 R9, RZ, RZ, RZ ;  /* 0x000000ffff097224 */ /* 0x000fe200078e00ff */
[----:B------:R-:W2:Y:S01]  /*1720*/  LDCU UR41, c[0x0][0x370] ;  /* 0x00006e00ff2977ac */ /* 0x000ea20008000800 */
[----:B------:R-:W-:Y:S01]  /*1730*/  IMAD.MOV.U32 R8, RZ, RZ, 0x1 ;  /* 0x00000001ff087424 */ /* 0x000fe200078e00ff */
[----:B------:R-:W-:Y:S01]  /*1740*/  USEL UR30, UR45, 0x2, UP1 ;  /* 0x000000022d1e7887 */ /* 0x000fe20008800000 */
[----:B------:R-:W3:Y:S01]  /*1750*/  LDCU.64 UR38, c[0x0][0x348] ;  /* 0x00006900ff2677ac */ /* 0x000ee20008000a00 */
[----:B-1----:R-:W-:-:S02]  /*1760*/  UIADD3 UR5, UPT, UPT, UR6, 0x3f, URZ ;  /* 0x0000003f06057890 */ /* 0x002fc4000fffe0ff */
[----:B------:R-:W-:Y:S02]  /*1770*/  USHF.R.U32.HI UR46, URZ, 0x6, UR29 ;  /* 0x00000006ff2e7899 */ /* 0x000fe4000801161d */
[----:B------:R-:W-:Y:S02]  /*1780*/  USHF.R.S32.HI UR4, URZ, 0x1f, UR5 ;  /* 0x0000001fff047899 */ /* 0x000fe40008011405 */
[----:B------:R-:W-:Y:S02]  /*1790*/  UIADD3 UR48, UPT, UPT, UR6, 0x7e, URZ ;  /* 0x0000007e06307890 */ /* 0x000fe4000fffe0ff */
[----:B------:R-:W-:Y:S01]  /*17a0*/  ULEA.HI UR4, UR4, UR5, URZ, 0x6 ;  /* 0x0000000504047291 */ /* 0x000fe2000f8f30ff */
[----:B------:R-:W1:Y:S03]  /*17b0*/  LDCU UR40, c[0x0][0x374] ;  /* 0x00006e80ff2877ac */ /* 0x000e660008000800 */
[----:B------:R-:W-:-:S02]  /*17c0*/  USHF.R.S32.HI UR44, URZ, 0x6, UR4 ;  /* 0x00000006ff2c7899 */ /* 0x000fc40008011404 */
[----:B------:R-:W-:Y:S02]  /*17d0*/  UIADD3 UR4, UPT, UPT, UR6, -0x1, URZ ;  /* 0xffffffff06047890 */ /* 0x000fe4000fffe0ff */
[----:B------:R-:W-:Y:S02]  /*17e0*/  UISETP.LT.U32.AND UP0, UPT, UR44, 0x3, UPT ;  /* 0x000000032c00788c */ /* 0x000fe4000bf01070 */
[----:B------:R-:W-:Y:S02]  /*17f0*/  UISETP.GE.U32.AND UP2, UPT, UR4, -0x7f, UPT ;  /* 0xffffff810400788c */ /* 0x000fe4000bf46070 */
[----:B------:R-:W-:Y:S01]  /*1800*/  USEL UR43, UR44, 0x3, UP0 ;  /* 0x000000032c2b7887 */ /* 0x000fe20008000000 */
[----:B------:R-:W-:-:S03]  /*1810*/  UMOV UR15, URZ ;  /* 0x000000ff000f7c82 */ /* 0x000fc60008000000 */
[----:B------:R-:W-:Y:S02]  /*1820*/  UIADD3 UR21, UPT, UPT, UR43, -0x1, URZ ;  /* 0xffffffff2b157890 */ /* 0x000fe4000fffe0ff */
[----:B------:R-:W-:-:S03]  /*1830*/  UIADD3 UR45, UPT, UPT, UR44, -UR43, URZ ;  /* 0x8000002b2c2d7290 */ /* 0x000fc6000fffe0ff */
[----:B------:R-:W-:-:S04]  /*1840*/  @UP2 UIADD3 UR21, UPT, UPT, UR43, URZ, URZ ;  /* 0x000000ff2b152290 */ /* 0x000fc8000fffe0ff */
[----:B-123--:R-:W-:-:S12]  /*1850*/  UIADD3 UR21, UPT, UPT, UR21, 0x1, URZ ;  /* 0x0000000115157890 */ /* 0x00efd8000fffe0ff */
.L_x_42:
[----:B------:R-:W-:Y:S01]  /*1860*/  UISETP.NE.AND UP0, UPT, UR47, URZ, UPT ;  /* 0x000000ff2f00728c */ /* 0x000fe2000bf05270 */
[----:B-1----:R-:W1:Y:S08]  /*1870*/  S2UR UR47, SR_CgaCtaId ;  /* 0x00000000002f79c3 */ /* 0x002e700000008800 */
[----:B------:R-:W-:Y:S05]  /*1880*/  BRA.U UP0, `(.L_x_23) ;  /* 0x0000000100347547 */ /* 0x000fea000b800000 */
[----:B------:R-:W2:Y:S01]  /*1890*/  S2R R0, SR_CgaCtaId ;  /* 0x0000000000007919 */ /* 0x000ea20000008800 */
[----:B------:R-:W-:Y:S02]  /*18a0*/  MOV R3, 0x400 ;  /* 0x0000040000037802 */ /* 0x000fe40000000f00 */
[----:B------:R-:W-:Y:S02]  /*18b0*/  SHF.L.U32 R2, R8, 0x1f, RZ ;  /* 0x0000001f08027819 */ /* 0x000fe400000006ff */
[----:B--2---:R-:W-:-:S05]  /*18c0*/  LEA R0, R0, R3, 0x18 ;  /* 0x0000000300007211 */ /* 0x004fca00078ec0ff */
[----:B------:R-:W-:-:S04]  /*18d0*/  IMAD R3, R9, 0x8, R0 ;  /* 0x0000000809037824 */ /* 0x000fc800078e0200 */
[----:B------:R-:W2:Y:S02]  /*18e0*/  SYNCS.PHASECHK.TRANS64.TRYWAIT P0, [R3+URZ+0xf0], R2 ;  /* 0x0000f002030075a7 */ /* 0x000ea400080011ff */
[----:B--2---:R-:W-:Y:S05]  /*18f0*/  @!P0 BRA `(.L_x_24) ;  /* 0x0000007800e08947 */ /* 0x004fea0003800000 */
.L_x_137:
[----:B------:R-:W-:Y:S01]  /*1900*/  VIADD R9, R9, 0x1 ;  /* 0x0000000109097836 */ /* 0x000fe20000000000 */
[----:B------:R2:W-:Y:S04]  /*1910*/  SYNCS.ARRIVE.TRANS64.A1T0 RZ, [R3+URZ+0xe0], RZ ;  /* 0x0000e0ff03ff79a7 */ /* 0x0005e800081000ff */
[----:B------:R-:W-:-:S04]  /*1920*/  ISETP.NE.AND P0, PT, R9, 0x2, PT ;  /* 0x000000020900780c */ /* 0x000fc80003f05270 */
[----:B------:R-:W-:Y:S02]  /*1930*/  SEL R9, R9, RZ, P0 ;  /* 0x000000ff09097207 */ /* 0x000fe40000000000 */
[----:B--2---:R-:W-:-:S04]  /*1940*/  SEL R3, RZ, 0x1, P0 ;  /* 0x00000001ff037807 */ /* 0x004fc80000000000 */
[----:B------:R-:W-:-:S07]  /*1950*/  LOP3.LUT R8, R8, R3, RZ, 0x3c, !PT ;  /* 0x0000000308087212 */ /* 0x000fce00078e3cff */
.L_x_23:
[----:B------:R-:W-:Y:S01]  /*1960*/  UMOV UR13, 0x400 ;  /* 0x00000400000d7882 */ /* 0x000fe20000000000 */
[----:B------:R-:W-:Y:S01]  /*1970*/  SHF.L.U32 R0, R12, 0x1f, RZ ;  /* 0x0000001f0c007819 */ /* 0x000fe200000006ff */
[----:B-1----:R-:W-:Y:S02]  /*1980*/  ULEA UR13, UR47, UR13, 0x18 ;  /* 0x0000000d2f0d7291 */ /* 0x002fe4000f8ec0ff */
[----:B------:R-:W-:Y:S02]  /*1990*/  UISETP.GE.U32.AND UP0, UPT, UR48, 0x7f, UPT ;  /* 0x0000007f3000788c */ /* 0x000fe4000bf06070 */
[----:B------:R-:W-:Y:S02]  /*19a0*/  ULEA UR4, UR15, UR13, 0x3 ;  /* 0x0000000d0f047291 */ /* 0x000fe4000f8e18ff */
[----:B------:R-:W-:Y:S02]  /*19b0*/  USHF.L.U32 UR18, UR20, 0x7, URZ ;  /* 0x0000000714127899 */ /* 0x000fe400080006ff */
[----:B------:R-:W-:Y:S01]  /*19c0*/  ULEA UR35, UR16, UR46, 0x7 ;  /* 0x0000002e10237291 */ /* 0x000fe2000f8e38ff */
[----:B------:R-:W-:-:S04]  /*19d0*/  UMOV UR7, URZ ;  /* 0x000000ff00077c82 */ /* 0x000fc80008000000 */
[----:B------:R1:W2:Y:S01]  /*19e0*/  SYNCS.PHASECHK.TRANS64.TRYWAIT P0, [UR4+0x18], R0 ;  /* 0x00001800ff0075a7 */ /* 0x0002a20008001104 */
[----:B------:R-:W-:Y:S06]  /*19f0*/  BRA.U !UP0, `(.L_x_25) ;  /* 0x0000000108d87547 */ /* 0x000fec000b800000 */
[----:B------:R-:W-:Y:S01]  /*1a00*/  UIADD3 UR10, UPT, UPT, UR18, 0x40, URZ ;  /* 0x00000040120a7890 */ /* 0x000fe2000fffe0ff */
[----:B------:R-:W-:Y:S01]  /*1a10*/  UMOV UR14, URZ ;  /* 0x000000ff000e7c82 */ /* 0x000fe20008000000 */
[----:B------:R-:W-:-:S10]  /*1a20*/  UMOV UR4, UR15 ;  /* 0x0000000f00047c82 */ /* 0x000fd40008000000 */
.L_x_31:
[----:B------:R-:W-:Y:S01]  /*1a30*/  ULEA UR33, UR4, UR13, 0x3 ;  /* 0x0000000d04217291 */ /* 0x000fe2000f8e18ff */
[----:B--2---:R-:W-:Y:S01]  /*1a40*/  @!P3 MOV R2, 0x8000 ;  /* 0x000080000002b802 */ /* 0x004fe20000000f00 */
[----:B--234-:R-:W-:Y:S10]  /*1a50*/  @P0 BRA `(.L_x_26) ;  /* 0x00000000000c0947 */ /* 0x01cff40003800000 */
[----:B------:R-:W-:-:S04]  /*1a60*/  SHF.L.U32 R3, R12, 0x1f, RZ ;  /* 0x0000001f0c037819 */ /* 0x000fc800000006ff */
[----:B------:R-:W2:Y:S02]  /*1a70*/  SYNCS.PHASECHK.TRANS64.TRYWAIT P0, [UR33+0x18], R3 ;  /* 0x00001803ff0075a7 */ /* 0x000ea40008001121 */
[----:B--2---:R-:W-:Y:S05]  /*1a80*/  @!P0 BRA `(.L_x_27) ;  /* 0x0000007800908947 */ /* 0x004fea0003800000 */
.L_x_26:
[----:B------:R2:W-:Y:S01]  /*1a90*/  @!P3 SYNCS.ARRIVE.TRANS64 RZ, [UR33], R2 ;  /* 0x00000002ffffb9a7 */ /* 0x0005e20008000021 */
[----:B------:R-:W-:-:S04]  /*1aa0*/  ULOP3.LUT UR5, UR30, 0x2, URZ, 0xfc, !UPT ;  /* 0x000000021e057892 */ /* 0x000fc8000f8efcff */
[----:B------:R-:W-:-:S09]  /*1ab0*/  UISETP.NE.AND UP0, UPT, UR5, 0x2, UPT ;  /* 0x000000020500788c */ /* 0x000fd2000bf05270 */
[----:B------:R-:W-:Y:S05]  /*1ac0*/  BRA.U UP0, `(.L_x_28) ;  /* 0x0000000100047547 */ /* 0x000fea000b800000 */
[----:B------:R-:W-:Y:S05]  /*1ad0*/  BPT.TRAP 0x1 ;  /* 0x000000040000795c */ /* 0x000fea0000300000 */
.L_x_28:
[----:B------:R-:W-:Y:S04]  /*1ae0*/  BSSY.RECONVERGENT B0, `(.L_x_29) ;  /* 0x0000003000007945 */ /* 0x000fe80003800200 */
[----:B------:R-:W-:Y:S05]  /*1af0*/  @P2 BRA `(.L_x_30) ;  /* 0x0000000000042947 */ /* 0x000fea0003800000 */
[----:B------:R-:W-:Y:S05]  /*1b00*/  BPT.TRAP 0x1 ;  /* 0x000000040000795c */ /* 0x000fea0000300000 */
.L_x_30:
[----:B------:R-:W-:Y:S05]  /*1b10*/  BSYNC.RECONVERGENT B0 ;  /* 0x0000000000007941 */ /* 0x000fea0003800200 */
.L_x_29:
[----:B------:R-:W-:Y:S02]  /*1b20*/  UIADD3 UR5, UPT, UPT, UR4, 0x1, URZ ;  /* 0x0000000104057890 */ /* 0x000fe4000fffe0ff */
[----:B------:R-:W-:Y:S02]  /*1b30*/  USHF.L.U32 UR4, UR4, 0xe, URZ ;  /* 0x0000000e04047899 */ /* 0x000fe400080006ff */
[----:B------:R-:W-:Y:S02]  /*1b40*/  UISETP.NE.AND UP0, UPT, UR5, 0x3, UPT ;  /* 0x000000030500788c */ /* 0x000fe4000bf05270 */
[----:B------:R-:W-:Y:S02]  /*1b50*/  USHF.L.U32 UR34, UR14, 0x6, URZ ;  /* 0x000000060e227899 */ /* 0x000fe400080006ff */
[----:B------:R-:W-:Y:S02]  /*1b60*/  USEL UR6, URZ, 0x1, UP0 ;  /* 0x00000001ff067887 */ /* 0x000fe40008000000 */
[----:B------:R-:W-:-:S02]  /*1b70*/  USEL UR15, UR5, URZ, UP0 ;  /* 0x000000ff050f7287 */ /* 0x000fc40008000000 */
[----:B------:R-:W-:Y:S02]  /*1b80*/  UIADD3 UR14, UPT, UPT, UR14, 0x1, URZ ;  /* 0x000000010e0e7890 */ /* 0x000fe4000fffe0ff */
[----:B------:R-:W-:Y:S01]  /*1b90*/  LOP3.LUT R12, R12, UR6, RZ, 0x3c, !PT ;  /* 0x000000060c0c7c12 */ /* 0x000fe2000f8e3cff */
[----:B------:R-:W-:Y:S02]  /*1ba0*/  UIADD3 UR6, UP0, UPT, UR38, 0x180, URZ ;  /* 0x0000018026067890 */ /* 0x000fe4000ff1e0ff */
[----:B------:R-:W-:Y:S01]  /*1bb0*/  UIADD3 UR22, UP1, UPT, UR38, 0x80, URZ ;  /* 0x0000008026167890 */ /* 0x000fe2000ff3e0ff */
[----:B-1----:R-:W-:Y:S01]  /*1bc0*/  SHF.L.U32 R0, R12, 0x1f, RZ ;  /* 0x0000001f0c007819 */ /* 0x002fe200000006ff */
[----:B------:R-:W-:Y:S02]  /*1bd0*/  ULEA UR32, UR29, UR4, 0x1 ;  /* 0x000000041d207291 */ /* 0x000fe4000f8e08ff */
[----:B------:R-:W-:Y:S02]  /*1be0*/  ULEA UR5, UR15, UR13, 0x3 ;  /* 0x0000000d0f057291 */ /* 0x000fe4000f8e18ff */
[----:B------:R-:W-:-:S02]  /*1bf0*/  UIADD3 UR4, UPT, UPT, UR13, UR4, URZ ;  /* 0x000000040d047290 */ /* 0x000fc4000fffe0ff */
[----:B------:R-:W-:Y:S02]  /*1c00*/  UIADD3.X UR7, UPT, UPT, URZ, UR39, URZ, UP0, !UPT ;  /* 0x00000027ff077290 */ /* 0x000fe400087fe4ff */
[----:B------:R-:W-:Y:S02]  /*1c10*/  UISETP.NE.AND UP0, UPT, UR14, UR21, UPT ;  /* 0x000000150e00728c */ /* 0x000fe4000bf05270 */
[----:B------:R-:W-:Y:S01]  /*1c20*/  UIADD3.X UR23, UPT, UPT, URZ, UR39, URZ, UP1, !UPT ;  /* 0x00000027ff177290 */ /* 0x000fe20008ffe4ff */
[----:B------:R3:W4:Y:S01]  /*1c30*/  SYNCS.PHASECHK.TRANS64.TRYWAIT P0, [UR5+0x18], R0 ;  /* 0x00001800ff0075a7 */ /* 0x0007220008001105 */
[----:B------:R-:W-:Y:S02]  /*1c40*/  UIADD3 UR32, UPT, UPT, UR13, 0x8400, UR32 ;  /* 0x000084000d207890 */ /* 0x000fe4000fffe020 */
[----:B------:R-:W-:Y:S02]  /*1c50*/  UIADD3 UR16, UPT, UPT, UR4, 0x14400, URZ ;  /* 0x0001440004107890 */ /* 0x000fe4000fffe0ff */
[----:B------:R-:W-:Y:S01]  /*1c60*/  UIADD3 UR8, UPT, UPT, UR4, 0x16400, URZ ;  /* 0x0001640004087890 */ /* 0x000fe2000fffe0ff */
[----:B------:R-:W-:Y:S01]  /*1c70*/  UMOV UR5, 0xf0000 ;  /* 0x000f000000057882 */ /* 0x000fe20000000000 */
[----:B------:R-:W-:Y:S01]  /*1c80*/  UMOV UR24, 0x0 ;  /* 0x0000000000187882 */ /* 0x000fe20000000000 */
[----:B------:R-:W-:Y:S01]  /*1c90*/  UMOV UR25, 0x10000000 ;  /* 0x1000000000197882 */ /* 0x000fe20000000000 */
[----:B------:R-:W-:Y:S01]  /*1ca0*/  UMOV UR17, UR33 ;  /* 0x0000002100117c82 */ /* 0x000fe20008000000 */
[----:B------:R-:W-:Y:S01]  /*1cb0*/  UMOV UR20, UR36 ;  /* 0x0000002400147c82 */ /* 0x000fe20008000000 */
[----:B------:R-:W-:Y:S01]  /*1cc0*/  UMOV UR19, UR34 ;  /* 0x0000002200137c82 */ /* 0x000fe20008000000 */
[----:B------:R-:W-:Y:S01]  /*1cd0*/  UMOV UR12, UR36 ;  /* 0x00000024000c7c82 */ /* 0x000fe20008000000 */
[----:B------:R-:W-:Y:S01]  /*1ce0*/  UMOV UR9, UR33 ;  /* 0x0000002100097c82 */ /* 0x000fe20008000000 */
[----:B------:R-:W-:Y:S01]  /*1cf0*/  UMOV UR11, UR34 ;  /* 0x00000022000b7c82 */ /* 0x000fe20008000000 */
[----:B------:R-:W-:Y:S01]  /*1d00*/  UTMALDG.3D.MULTICAST [UR32], [UR22], UR5, desc[UR24] ;  /* 0x00001820160073b4 */ /* 0x000fe20008011805 */
[----:B------:R-:W-:Y:S01]  /*1d10*/  UMOV UR4, UR15 ;  /* 0x0000000f00047c82 */ /* 0x000fe20008000000 */
[----:B------:R-:W-:Y:S01]  /*1d20*/  UTMALDG.3D [UR16], [UR6], desc[UR24] ;  /* 0x00001810060075b4 */ /* 0x000fe20008011000 */
[----:B------:R1:W-:Y:S02]  /*1d30*/  UTMALDG.3D [UR8], [UR6], desc[UR24] ;  /* 0x00001808060075b4 */ /* 0x0003e40008011000 */
[----:B-1----:R-:W-:Y:S01]  /*1d40*/  UMOV UR7, UR21 ;  /* 0x0000001500077c82 */ /* 0x002fe20008000000 */
[----:B------:R-:W-:Y:S05]  /*1d50*/  BRA.U UP0, `(.L_x_31) ;  /* 0xfffffffd00347547 */ /* 0x000fea000b83ffff */
.L_x_25:
[----:B------:R-:W-:Y:S01]  /*1d60*/  ULEA UR4, UR15, UR13, 0x3 ;  /* 0x0000000d0f047291 */ /* 0x000fe2000f8e18ff */
[----:B-1-3--:R-:W-:Y:S01]  /*1d70*/  SHF.L.U32 R0, R12, 0x1f, RZ ;  /* 0x0000001f0c007819 */ /* 0x00afe200000006ff */
[----:B------:R-:W-:Y:S01]  /*1d80*/  @!P1 SYNCS.ARRIVE.TRANS64.A1T0 RZ, [UR13+0x78], RZ ;  /* 0x000078ffffff99a7 */ /* 0x000fe2000810000d */
[----:B------:R-:W-:-:S06]  /*1d90*/  UISETP.GT.AND UP0, UPT, UR44, UR43, UPT ;  /* 0x0000002b2c00728c */ /* 0x000fcc000bf04270 */
[----:B--2-4-:R1:W2:Y:S03]  /*1da0*/  SYNCS.PHASECHK.TRANS64.TRYWAIT P0, [UR4+0x18], R0 ;  /* 0x00001800ff0075a7 */ /* 0x0142a60008001104 */
[----:B------:R-:W-:Y:S05]  /*1db0*/  BRA.U !UP0, `(.L_x_32) ;  /* 0x0000000108dc7547 */ /* 0x000fea000b800000 */
[----:B------:R-:W-:Y:S02]  /*1dc0*/  UIADD3 UR14, UPT, UPT, UR45, UR7, URZ ;  /* 0x000000072d0e7290 */ /* 0x000fe4000fffe0ff */
[----:B------:R-:W-:Y:S01]  /*1dd0*/  UIADD3 UR10, UPT, UPT, UR18, 0x40, URZ ;  /* 0x00000040120a7890 */ /* 0x000fe2000fffe0ff */
[----:B------:R-:W-:-:S11]  /*1de0*/  UMOV UR4, UR15 ;  /* 0x0000000f00047c82 */ /* 0x000fd60008000000 */
.L_x_38:
[----:B------:R-:W-:Y:S01]  /*1df0*/  ULEA UR25, UR4, UR13, 0x3 ;  /* 0x0000000d04197291 */ /* 0x000fe2000f8e18ff */
[----:B--2---:R-:W-:Y:S01]  /*1e00*/  @!P3 MOV R2, 0x8000 ;  /* 0x000080000002b802 */ /* 0x004fe20000000f00 */
[----:B--2-4-:R-:W-:Y:S10]  /*1e10*/  @P0 BRA `(.L_x_33) ;  /* 0x00000000000c0947 */ /* 0x014ff40003800000 */
[----:B------:R-:W-:-:S04]  /*1e20*/  SHF.L.U32 R3, R12, 0x1f, RZ ;  /* 0x0000001f0c037819 */ /* 0x000fc800000006ff */
[----:B------:R-:W2:Y:S02]  /*1e30*/  SYNCS.PHASECHK.TRANS64.TRYWAIT P0, [UR25+0x18], R3 ;  /* 0x00001803ff0075a7 */ /* 0x000ea40008001119 */
[----:B--2---:R-:W-:Y:S05]  /*1e40*/  @!P0 BRA `(.L_x_34) ;  /* 0x0000007400b88947 */ /* 0x004fea0003800000 */
.L_x_33:
[----:B------:R2:W-:Y:S01]  /*1e50*/  @!P3 SYNCS.ARRIVE.TRANS64 RZ, [UR25], R2 ;  /* 0x00000002ffffb9a7 */ /* 0x0005e20008000019 */
[----:B------:R-:W-:-:S04]  /*1e60*/  ULOP3.LUT UR5, UR30, 0x2, URZ, 0xfc, !UPT ;  /* 0x000000021e057892 */ /* 0x000fc8000f8efcff */
[----:B------:R-:W-:-:S09]  /*1e70*/  UISETP.NE.AND UP0, UPT, UR5, 0x2, UPT ;  /* 0x000000020500788c */ /* 0x000fd2000bf05270 */
[----:B------:R-:W-:Y:S05]  /*1e80*/  BRA.U UP0, `(.L_x_35) ;  /* 0x0000000100047547 */ /* 0x000fea000b800000 */
[----:B------:R-:W-:Y:S05]  /*1e90*/  BPT.TRAP 0x1 ;  /* 0x000000040000795c */ /* 0x000fea0000300000 */
.L_x_35:
[----:B------:R-:W-:Y:S04]  /*1ea0*/  BSSY.RECONVERGENT B0, `(.L_x_36) ;  /* 0x0000003000007945 */ /* 0x000fe80003800200 */
[----:B------:R-:W-:Y:S05]  /*1eb0*/  @P2 BRA `(.L_x_37) ;  /* 0x0000000000042947 */ /* 0x000fea0003800000 */
[----:B------:R-:W-:Y:S05]  /*1ec0*/  BPT.TRAP 0x1 ;  /* 0x000000040000795c */ /* 0x000fea0000300000 */
.L_x_37:
[----:B------:R-:W-:Y:S05]  /*1ed0*/  BSYNC.RECONVERGENT B0 ;  /* 0x0000000000007941 */ /* 0x000fea0003800200 */
.L_x_36:
[----:B------:R-:W-:Y:S02]  /*1ee0*/  UIADD3 UR5, UPT, UPT, UR4, 0x1, URZ ;  /* 0x0000000104057890 */ /* 0x000fe4000fffe0ff */
[----:B------:R-:W-:Y:S02]  /*1ef0*/  USHF.L.U32 UR26, UR7, 0x6, URZ ;  /* 0x00000006071a7899 */ /* 0x000fe400080006ff */
[----:B------:R-:W-:Y:S02]  /*1f00*/  UISETP.NE.AND UP0, UPT, UR5, 0x3, UPT ;  /* 0x000000030500788c */ /* 0x000fe4000bf05270 */
[----:B------:R-:W-:Y:S02]  /*1f10*/  UIADD3 UR7, UPT, UPT, UR7, 0x1, URZ ;  /* 0x0000000107077890 */ /* 0x000fe4000fffe0ff */
[----:B------:R-:W-:Y:S02]  /*1f20*/  USEL UR6, URZ, 0x1, UP0 ;  /* 0x00000001ff067887 */ /* 0x000fe40008000000 */
[----:B------:R-:W-:-:S02]  /*1f30*/  USEL UR15, UR5, URZ, UP0 ;  /* 0x000000ff050f7287 */ /* 0x000fc40008000000 */
[----:B------:R-:W-:Y:S02]  /*1f40*/  UIADD3 UR22, UP1, UPT, UR38, 0x80, URZ ;  /* 0x0000008026167890 */ /* 0x000fe4000ff3e0ff */
[----:B------:R-:W-:Y:S01]  /*1f50*/  ULEA UR5, UR15, UR13, 0x3 ;  /* 0x0000000d0f057291 */ /* 0x000fe2000f8e18ff */
[----:B------:R-:W-:Y:S01]  /*1f60*/  LOP3.LUT R12, R12, UR6, RZ, 0x3c, !PT ;  /* 0x000000060c0c7c12 */ /* 0x000fe2000f8e3cff */
[----:B------:R-:W-:Y:S01]  /*1f70*/  UIADD3.X UR23, UPT, UPT, URZ, UR39, URZ, UP1, !UPT ;  /* 0x00000027ff177290 */ /* 0x000fe20008ffe4ff */
[----:B------:R-:W-:Y:S02]  /*1f80*/  UMOV UR6, 0xf0000 ;  /* 0x000f000000067882 */ /* 0x000fe40000000000 */
[----:B-1----:R-:W-:Y:S01]  /*1f90*/  SHF.L.U32 R0, R12, 0x1f, RZ ;  /* 0x0000001f0c007819 */ /* 0x002fe200000006ff */
[----:B------:R-:W-:Y:S01]  /*1fa0*/  UMOV UR32, 0x0 ;  /* 0x0000000000207882 */ /* 0x000fe20000000000 */
[----:B------:R-:W-:Y:S01]  /*1fb0*/  UMOV UR33, 0x10000000 ;  /* 0x1000000000217882 */ /* 0x000fe20000000000 */
[----:B------:R-:W-:Y:S01]  /*1fc0*/  UMOV UR27, UR35 ;  /* 0x00000023001b7c82 */ /* 0x000fe20008000000 */
[----:B------:R3:W4:Y:S01]  /*1fd0*/  SYNCS.PHASECHK.TRANS64.TRYWAIT P0, [UR5+0x18], R0 ;  /* 0x00001800ff0075a7 */ /* 0x0007220008001105 */
[----:B------:R-:W-:-:S02]  /*1fe0*/  USHF.L.U32 UR5, UR4, 0xe, URZ ;  /* 0x0000000e04057899 */ /* 0x000fc400080006ff */
[----:B------:R-:W-:Y:S02]  /*1ff0*/  UIADD3 UR4, UP0, UPT, UR38, 0x180, URZ ;  /* 0x0000018026047890 */ /* 0x000fe4000ff1e0ff */
[----:B------:R-:W-:Y:S02]  /*2000*/  ULEA UR24, UR29, UR5, 0x1 ;  /* 0x000000051d187291 */ /* 0x000fe4000f8e08ff */
[----:B------:R-:W-:Y:S02]  /*2010*/  UIADD3 UR5, UPT, UPT, UR13, UR5, URZ ;  /* 0x000000050d057290 */ /* 0x000fe4000fffe0ff */
[----:B------:R-:W-:Y:S02]  /*2020*/  UIADD3 UR24, UPT, UPT, UR13, 0x8400, UR24 ;  /* 0x000084000d187890 */ /* 0x000fe4000fffe018 */
[----:B------:R-:W-:Y:S02]  /*2030*/  UIADD3 UR16, UPT, UPT, UR5, 0x14400, URZ ;  /* 0x0001440005107890 */ /* 0x000fe4000fffe0ff */
[----:B------:R-:W-:-:S02]  /*2040*/  UIADD3 UR8, UPT, UPT, UR5, 0x16400, URZ ;  /* 0x0001640005087890 */ /* 0x000fc4000fffe0ff */
[----:B------:R-:W-:Y:S02]  /*2050*/  UIADD3.X UR5, UPT, UPT, URZ, UR39, URZ, UP0, !UPT ;  /* 0x00000027ff057290 */ /* 0x000fe400087fe4ff */
[----:B------:R-:W-:Y:S01]  /*2060*/  UISETP.NE.AND UP0, UPT, UR7, UR14, UPT ;  /* 0x0000000e0700728c */ /* 0x000fe2000bf05270 */
        /* <DEDUP_REMOVED lines=11> */
[----:B---3--:R-:W-:Y:S05]  /*2120*/  BRA.U UP0, `(.L_x_38) ;  /* 0xfffffffd00307547 */ /* 0x008fea000b83ffff */
.L_x_32:
[C---:B------:R-:W-:Y:S01]  /*2130*/  LEA R3, R11.reuse, UR13, 0x3 ;  /* 0x0000000d0b037c11 */ /* 0x040fe2000f8e18ff */
[----:B------:R-:W-:Y:S01]  /*2140*/  NOP ;  /* 0x0000000000007918 */ /* 0x000fe20000000000 */
[----:B-1----:R-:W-:Y:S02]  /*2150*/  SHF.L.U32 R0, R10, 0x1f, RZ ;  /* 0x0000001f0a007819 */ /* 0x002fe400000006ff */
[----:B------:R-:W-:Y:S02]  /*2160*/  LEA R5, R11, UR13, 0x4 ;  /* 0x0000000d0b057c11 */ /* 0x000fe4000f8e20ff */
[----:B--2-4-:R-:W1:Y:S02]  /*2170*/  SYNCS.PHASECHK.TRANS64.TRYWAIT P0, [R3+URZ+0x80], R0 ;  /* 0x00008000030075a7 */ /* 0x014e6400080011ff */
[----:B-1----:R-:W-:Y:S05]  /*2180*/  @!P0 BRA `(.L_x_39) ;  /* 0x0000007400008947 */ /* 0x002fea0003800000 */
.L_x_140:
[----:B------:R-:W2:Y:S01]  /*2190*/  LDS.128 R4, [R5+0x110] ;  /* 0x0001100005047984 */ /* 0x000ea20000000c00 */
[----:B------:R-:W-:Y:S01]  /*21a0*/  UISETP.GE.AND UP0, UPT, UR42, 0x1, UPT ;  /* 0x000000012a00788c */ /* 0x000fe2000bf06270 */
[----:B------:R-:W-:Y:S01]  /*21b0*/  @!PT LDS RZ, [RZ] ;  /* 0x00000000fffff984 */ /* 0x000fe20000000800 */
[----:B------:R-:W-:Y:S01]  /*21c0*/  @!PT LDS RZ, [RZ] ;  /* 0x00000000fffff984 */ /* 0x000fe20000000800 */
[----:B------:R-:W-:Y:S01]  /*21d0*/  @!PT LDS RZ, [RZ] ;  /* 0x00000000fffff984 */ /* 0x000fe20000000800 */
[----:B------:R-:W-:Y:S01]  /*21e0*/  @!PT LDS RZ, [RZ] ;  /* 0x00000000fffff984 */ /* 0x000fe20000000800 */
[----:B------:R3:W-:Y:S06]  /*21f0*/  MEMBAR.ALL.CTA ;  /* 0x0000000000007992 */ /* 0x0007ec0000008000 */
[----:B---3--:R-:W3:Y:S01]  /*2200*/  FENCE.VIEW.ASYNC.S ;  /* 0x00000000000073c6 */ /* 0x008ee20000000000 */
[----:B--2---:R-:W-:-:S13]  /*2210*/  LOP3.LUT P0, RZ, R6, 0x1, RZ, 0xc0, !PT ;  /* 0x0000000106ff7812 */ /* 0x004fda000780c0ff */
[----:B---3--:R-:W-:Y:S01]  /*2220*/  VOTEU.ANY UP1, P0 ;  /* 0x0000000000ff7886 */ /* 0x008fe20000020100 */
[----:B------:R-:W-:-:S13]  /*2230*/  PLOP3.LUT P0, PT, PT, PT, UP1, 0x80, 0x8 ;  /* 0x000000000008781c */ /* 0x000fda0003f0f018 */
[----:B-1----:R-:W-:Y:S02]  /*2240*/  @P0 LOP3.LUT R0, R5, 0xffff, RZ, 0xc0, !PT ;  /* 0x0000ffff05000812 */ /* 0x002fe400078ec0ff */
[----:B------:R-:W-:Y:S02]  /*2250*/  @P0 MOV R2, R4 ;  /* 0x0000000400020202 */ /* 0x000fe40000000f00 */
[----:B------:R-:W-:Y:S01]  /*2260*/  @P0 R2UR UR5, R0 ;  /* 0x00000000000502ca */ /* 0x000fe200000e0000 */
[----:B------:R-:W-:Y:S01]  /*2270*/  VIADD R0, R3, 0x90 ;  /* 0x0000009003007836 */ /* 0x000fe20000000000 */
[----:B------:R-:W-:Y:S02]  /*2280*/  @P0 SHF.R.U32.HI R4, RZ, 0x10, R5 ;  /* 0x00000010ff040819 */ /* 0x000fe40000011605 */
[----:B------:R-:W-:Y:S02]  /*2290*/  @P0 R2UR UR6, R2 ;  /* 0x00000000020602ca */ /* 0x000fe400000e0000 */
[----:B------:R-:W-:-:S02]  /*22a0*/  PRMT R0, RZ, 0x654, R0 ;  /* 0x00000654ff007816 */ /* 0x000fc40000000000 */
[----:B------:R-:W-:Y:S02]  /*22b0*/  @P0 R2UR UR4, R4 ;  /* 0x00000000040402ca */ /* 0x000fe400000e0000 */
[----:B------:R1:W-:Y:S03]  /*22c0*/  SYNCS.ARRIVE.TRANS64.RED.A1T0 RZ, [R0+URZ], RZ ;  /* 0x000000ff00ff79a7 */ /* 0x0003e600081004ff */
[----:B------:R-:W-:-:S04]  /*22d0*/  @UP1 UMOV UR31, UR5 ;  /* 0x00000005001f1c82 */ /* 0x000fc80008000000 */
[----:B------:R-:W-:-:S04]  /*22e0*/  @UP1 UMOV UR37, UR6 ;  /* 0x0000000600251c82 */ /* 0x000fc80008000000 */
[----:B------:R-:W-:Y:S01]  /*22f0*/  @UP1 UMOV UR36, UR4 ;  /* 0x0000000400241c82 */ /* 0x000fe20008000000 */
[----:B------:R-:W-:Y:S05]  /*2300*/  BRA.U !UP0, `(.L_x_40) ;  /* 0x0000000108d47547 */ /* 0x000fea000b800000 */
[----:B------:R-:W2:Y:S01]  /*2310*/  LDCU.128 UR16, c[0x0][0xb10] ;  /* 0x00016200ff1077ac */ /* 0x000ea20008000c00 */
[----:B------:R-:W3:Y:S01]  /*2320*/  LDCU UR12, c[0x0][0xb20] ;  /* 0x00016400ff0c77ac */ /* 0x000ee20008000800 */
[----:B------:R-:W4:Y:S01]  /*2330*/  LDCU UR14, c[0x0][0xb0c] ;  /* 0x00016180ff0e77ac */ /* 0x000f220008000800 */
[----:B------:R-:W1:Y:S01]  /*2340*/  LDCU.64 UR8, c[0x0][0xb28] ;  /* 0x00016500ff0877ac */ /* 0x000e620008000a00 */
[----:B------:R-:W-:Y:S02]  /*2350*/  UISETP.NE.AND UP3, UPT, UR42, 0x1, UPT ;  /* 0x000000012a00788c */ /* 0x000fe4000bf65270 */
[----:B--2---:R-:W-:Y:S02]  /*2360*/  UIMAD.WIDE.U32 UR6, UR40, UR19, URZ ;  /* 0x00000013280672a5 */ /* 0x004fe4000f8e00ff */
[----:B------:R-:W-:Y:S02]  /*2370*/  UIMAD.WIDE.U32 UR4, UR41, UR16, URZ ;  /* 0x00000010290472a5 */ /* 0x000fe4000f8e00ff */
[----:B------:R-:W-:-:S02]  /*2380*/  UISETP.NE.AND UP0, UPT, UR18, 0x1, UPT ;  /* 0x000000011200788c */ /* 0x000fc4000bf05270 */
[----:B------:R-:W-:Y:S01]  /*2390*/  UIMAD.WIDE.U32 UR24, UR31, UR19, URZ ;  /* 0x000000131f1872a5 */ /* 0x000fe2000f8e00ff */
[----:B------:R-:W-:Y:S02]  /*23a0*/  UMOV UR6, UR7 ;  /* 0x0000000700067c82 */ /* 0x000fe40008000000 */
[----:B------:R-:W-:Y:S01]  /*23b0*/  UMOV UR4, UR5 ;  /* 0x0000000500047c82 */ /* 0x000fe20008000000 */
[----:B---3--:R-:W-:Y:S02]  /*23c0*/  USHF.R.U32.HI UR6, URZ, UR12, UR6 ;  /* 0x0000000cff067299 */ /* 0x008fe40008011606 */
[----:B----4-:R-:W-:Y:S02]  /*23d0*/  UISETP.NE.AND UP2, UPT, UR14, 0x1, UPT ;  /* 0x000000010e00788c */ /* 0x010fe4000bf45270 */
[----:B------:R-:W-:Y:S02]  /*23e0*/  USHF.R.U32.HI UR4, URZ, UR17, UR4 ;  /* 0x00000011ff047299 */ /* 0x000fe40008011604 */
[----:B------:R-:W-:-:S02]  /*23f0*/  USEL UR5, UR40, UR6, !UP0 ;  /* 0x0000000628057287 */ /* 0x000fc4000c000000 */
[----:B------:R-:W-:Y:S02]  /*2400*/  USEL UR6, UR41, UR4, !UP2 ;  /* 0x0000000429067287 */ /* 0x000fe4000d000000 */
[----:B-1----:R-:W-:Y:S01]  /*2410*/  UIMAD.WIDE.U32 UR10, UR5, UR8, URZ ;  /* 0x00000008050a72a5 */ /* 0x002fe2000f8e00ff */
[----:B------:R-:W-:Y:S01]  /*2420*/  UMOV UR4, UR25 ;  /* 0x0000001900047c82 */ /* 0x000fe20008000000 */
[----:B------:R-:W-:Y:S02]  /*2430*/  UIMAD.WIDE.U32 UR22, UR37, UR16, URZ ;  /* 0x00000010251672a5 */ /* 0x000fe4000f8e00ff */
[----:B------:R-:W-:-:S03]  /*2440*/  UIMAD.WIDE.U32 UR24, UR6, UR8, URZ ;  /* 0x00000008061872a5 */ /* 0x000fc6000f8e00ff */
[----:B------:R-:W-:Y:S01]  /*2450*/  UMOV UR10, UR11 ;  /* 0x0000000b000a7c82 */ /* 0x000fe20008000000 */
[----:B------:R-:W-:Y:S02]  /*2460*/  USHF.R.U32.HI UR4, URZ, UR12, UR4 ;  /* 0x0000000cff047299 */ /* 0x000fe40008011604 */
[----:B------:R-:W-:Y:S01]  /*2470*/  @UP3 USHF.R.U32.HI UR5, URZ, UR9, UR10 ;  /* 0x00000009ff053299 */ /* 0x000fe2000801160a */
[----:B------:R-:W-:Y:S01]  /*2480*/  UMOV UR22, UR23 ;  /* 0x0000001700167c82 */ /* 0x000fe20008000000 */
[----:B------:R-:W-:Y:S01]  /*2490*/  UMOV UR24, UR25 ;  /* 0x0000001900187c82 */ /* 0x000fe20008000000 */
[----:B------:R-:W-:Y:S02]  /*24a0*/  USHF.R.U32.HI UR17, URZ, UR17, UR22 ;  /* 0x00000011ff117299 */ /* 0x000fe40008011616 */
[----:B------:R-:W-:Y:S02]  /*24b0*/  USEL UR4, UR31, UR4, !UP0 ;  /* 0x000000041f047287 */ /* 0x000fe4000c000000 */
[----:B------:R-:W-:-:S02]  /*24c0*/  @UP3 USHF.R.U32.HI UR6, URZ, UR9, UR24 ;  /* 0x00000009ff063299 */ /* 0x000fc40008011618 */
[----:B------:R-:W-:Y:S02]  /*24d0*/  UIMAD UR7, UR42, UR5, URZ ;  /* 0x000000052a0772a4 */ /* 0x000fe4000f8e02ff */
[----:B------:R-:W-:Y:S02]  /*24e0*/  USEL UR5, UR37, UR17, !UP2 ;  /* 0x0000001125057287 */ /* 0x000fe4000d000000 */
[----:B------:R-:W-:Y:S02]  /*24f0*/  UIMAD UR10, UR42, UR6, URZ ;  /* 0x000000062a0a72a4 */ /* 0x000fe4000f8e02ff */
[----:B------:R-:W-:Y:S02]  /*2500*/  UISETP.GE.AND UP0, UPT, UR4, UR7, UPT ;  /* 0x000000070400728c */ /* 0x000fe4000bf06270 */
[----:B------:R-:W-:Y:S02]  /*2510*/  UIMAD.WIDE.U32 UR16, UR4, UR8, URZ ;  /* 0x00000008041072a5 */ /* 0x000fe4000f8e00ff */
[----:B------:R-:W-:-:S02]  /*2520*/  UISETP.GE.OR UP0, UPT, UR5, UR10, UP0 ;  /* 0x0000000a0500728c */ /* 0x000fc40008706670 */
        /* <DEDUP_REMOVED lines=19> */
.L_x_40:
[----:B------:R-:W2:Y:S02]  /*2660*/  LDCU UR4, c[0x0][0xb30] ;  /* 0x00016600ff0477ac */ /* 0x000ea40008000800 */
[----:B--2---:R-:W-:-:S09]  /*2670*/  UISETP.NE.AND UP0, UPT, UR4, 0x1, UPT ;  /* 0x000000010400788c */ /* 0x004fd2000bf05270 */
[----:B------:R-:W-:Y:S05]  /*2680*/  BRA.U UP0, `(.L_x_41) ;  /* 0x0000000100447547 */ /* 0x000fea000b800000 */
[----:B------:R-:W2:Y:S01]  /*2690*/  LDCU.128 UR8, c[0x0][0xb10] ;  /* 0x00016200ff0877ac */ /* 0x000ea20008000c00 */
[----:B------:R-:W3:Y:S01]  /*26a0*/  LDCU UR12, c[0x0][0xb0c] ;  /* 0x00016180ff0c77ac */ /* 0x000ee20008000800 */
[----:B------:R-:W4:Y:S01]  /*26b0*/  LDCU UR14, c[0x0][0xb20] ;  /* 0x00016400ff0e77ac */ /* 0x000f220008000800 */
[----:B--2---:R-:W-:Y:S02]  /*26c0*/  UIMAD.WIDE.U32 UR6, UR37, UR8, URZ ;  /* 0x00000008250672a5 */ /* 0x004fe4000f8e00ff */
[----:B------:R-:W-:Y:S02]  /*26d0*/  UIMAD.WIDE.U32 UR4, UR31, UR11, URZ ;  /* 0x0000000b1f0472a5 */ /* 0x000fe4000f8e00ff */
[----:B---3--:R-:W-:Y:S02]  /*26e0*/  UISETP.NE.AND UP2, UPT, UR12, 0x1, UPT ;  /* 0x000000010c00788c */ /* 0x008fe4000bf45270 */
[----:B------:R-:W-:Y:S01]  /*26f0*/  UISETP.NE.AND UP0, UPT, UR10, 0x1, UPT ;  /* 0x000000010a00788c */ /* 0x000fe2000bf05270 */
[----:B------:R-:W-:-:S02]  /*2700*/  UMOV UR6, UR7 ;  /* 0x0000000700067c82 */ /* 0x000fc40008000000 */
[----:B------:R-:W-:Y:S01]  /*2710*/  UMOV UR4, UR5 ;  /* 0x0000000500047c82 */ /* 0x000fe20008000000 */
[----:B------:R-:W-:Y:S02]  /*2720*/  USHF.R.U32.HI UR9, URZ, UR9, UR6 ;  /* 0x00000009ff097299 */ /* 0x000fe40008011606 */
[----:B----4-:R-:W-:Y:S02]  /*2730*/  USHF.R.U32.HI UR4, URZ, UR14, UR4 ;  /* 0x0000000eff047299 */ /* 0x010fe40008011604 */
[----:B------:R-:W-:Y:S02]  /*2740*/  USEL UR5, UR37, UR9, !UP2 ;  /* 0x0000000925057287 */ /* 0x000fe4000d000000 */
[----:B------:R-:W-:-:S04]  /*2750*/  USEL UR4, UR31, UR4, !UP0 ;  /* 0x000000041f047287 */ /* 0x000fc8000c000000 */
[----:B------:R-:W-:Y:S02]  /*2760*/  UIADD3 UR6, UPT, UPT, UR5, -UR4, URZ ;  /* 0x8000000405067290 */ /* 0x000fe4000fffe0ff */
[----:B------:R-:W-:Y:S02]  /*2770*/  UIADD3 UR4, UPT, UPT, -UR5, UR4, URZ ;  /* 0x0000000405047290 */ /* 0x000fe4000fffe1ff */
[----:B------:R-:W-:Y:S02]  /*2780*/  UIMAD UR31, UR6, UR10, UR31 ;  /* 0x0000000a061f72a4 */ /* 0x000fe4000f8e021f */
[----:B------:R-:W-:-:S12]  /*2790*/  UIMAD UR37, UR4, UR12, UR37 ;  /* 0x0000000c042572a4 */ /* 0x000fd8000f8e0225 */
.L_x_41:
[----:B------:R-:W-:Y:S01]  /*27a0*/  VIADD R11, R11, 0x1 ;  /* 0x000000010b0b7836 */ /* 0x000fe20000000000 */
[----:B------:R-:W-:Y:S01]  /*27b0*/  R2UR UR4, R82 ;  /* 0x00000000520472ca */ /* 0x000fe200000e0000 */
[----:B------:R-:W-:Y:S01]  /*27c0*/  UIADD3 UR20, UPT, UPT, UR31, UR63, URZ ;  /* 0x0000003f1f147290 */ /* 0x000fe2000fffe0ff */
[----:B------:R-:W-:Y:S02]  /*27d0*/  PLOP3.LUT P1, PT, PT, PT, PT, 0x80, 0x8 ;  /* 0x000000000008781c */ /* 0x000fe40003f2f070 */
[----:B------:R-:W-:-:S04]  /*27e0*/  ISETP.NE.AND P0, PT, R11, 0x2, PT ;  /* 0x000000020b00780c */ /* 0x000fc80003f05270 */
[----:B------:R-:W-:Y:S02]  /*27f0*/  SEL R3, RZ, 0x1, P0 ;  /* 0x00000001ff037807 */ /* 0x000fe40000000000 */
[----:B------:R-:W-:Y:S02]  /*2800*/  SEL R11, R11, RZ, P0 ;  /* 0x000000ff0b0b7207 */ /* 0x000fe40000000000 */
[----:B------:R-:W-:Y:S01]  /*2810*/  LOP3.LUT R10, R10, R3, RZ, 0x3c, !PT ;  /* 0x000000030a0a7212 */ /* 0x000fe200078e3cff */
[----:B------:R-:W-:Y:S01]  /*2820*/  UIADD3 UR16, UPT, UPT, UR37, UR4, URZ ;  /* 0x0000000425107290 */ /* 0x000fe2000fffe0ff */
[----:B------:R-:W-:Y:S11]  /*2830*/  BRA.U UP1, `(.L_x_42) ;  /* 0xfffffff101087547 */ /* 0x000ff6000b83ffff */
[----:B------:R-:W-:Y:S01]  /*2840*/  UIADD3 UR13, UPT, UPT, UR13, 0x18, URZ ;  /* 0x000000180d0d7890 */ /* 0x000fe2000fffe0ff */
[----:B------:R-:W-:-:S03]  /*2850*/  SHF.L.U32 R3, R12, 0x1f, RZ ;  /* 0x0000001f0c037819 */ /* 0x000fc600000006ff */
[----:B------:R-:W-:-:S09]  /*2860*/  ULEA UR4, UR15, UR13, 0x3 ;  /* 0x0000000d0f047291 */ /* 0x000fd2000f8e18ff */
[----:B------:R-:W2:Y:S02]  /*2870*/  SYNCS.PHASECHK.TRANS64.TRYWAIT P0, [UR4], R3 ;  /* 0x00000003ff0075a7 */ /* 0x000ea40008001104 */
[----:B--2---:R-:W-:Y:S05]  /*2880*/  @!P0 BRA `(.L_x_43) ;  /* 0x0000006c00548947 */ /* 0x004fea0003800000 */
.L_x_142:
[----:B------:R-:W-:-:S04]  /*2890*/  UIADD3 UR4, UPT, UPT, UR15, 0x1, URZ ;  /* 0x000000010f047890 */ /* 0x000fc8000fffe0ff */
[----:B------:R-:W-:-:S04]  /*28a0*/  UISETP.NE.AND UP0, UPT, UR4, 0x3, UPT ;  /* 0x000000030400788c */ /* 0x000fc8000bf05270 */
[----:B------:R-:W-:Y:S02]  /*28b0*/  USEL UR6, URZ, 0x1, UP0 ;  /* 0x00000001ff067887 */ /* 0x000fe40008000000 */
[----:B------:R-:W-:-:S04]  /*28c0*/  USEL UR4, UR4, URZ, UP0 ;  /* 0x000000ff04047287 */ /* 0x000fc80008000000 */
[----:B------:R-:W-:Y:S01]  /*28d0*/  ULEA UR5, UR4, UR13, 0x3 ;  /* 0x0000000d04057291 */ /* 0x000fe2000f8e18ff */
[----:B------:R-:W-:-:S04]  /*28e0*/  LOP3.LUT R12, R12, UR6, RZ, 0x3c, !PT ;  /* 0x000000060c0c7c12 */ /* 0x000fc8000f8e3cff */
[----:B-1----:R-:W-:-:S04]  /*28f0*/  SHF.L.U32 R3, R12, 0x1f, RZ ;  /* 0x0000001f0c037819 */ /* 0x002fc800000006ff */
[----:B------:R-:W1:Y:S02]  /*2900*/  SYNCS.PHASECHK.TRANS64.TRYWAIT P0, [UR5], R3 ;  /* 0x00000003ff0075a7 */ /* 0x000e640008001105 */
[----:B-1----:R-:W-:Y:S05]  /*2910*/  @!P0 BRA `(.L_x_44) ;  /* 0x0000006c00488947 */ /* 0x002fea0003800000 */
.L_x_144:
[----:B------:R-:W-:-:S04]  /*2920*/  UIADD3 UR4, UPT, UPT, UR4, 0x1, URZ ;  /* 0x0000000104047890 */ /* 0x000fc8000fffe0ff */
[----:B------:R-:W-:-:S04]  /*2930*/  UISETP.NE.AND UP0, UPT, UR4, 0x3, UPT ;  /* 0x000000030400788c */ /* 0x000fc8000bf05270 */
[----:B------:R-:W-:Y:S02]  /*2940*/  USEL UR5, URZ, 0x1, UP0 ;  /* 0x00000001ff057887 */ /* 0x000fe40008000000 */
[----:B------:R-:W-:-:S04]  /*2950*/  USEL UR4, UR4, URZ, UP0 ;  /* 0x000000ff04047287 */ /* 0x000fc80008000000 */
[----:B------:R-:W-:Y:S01]  /*2960*/  ULEA UR4, UR4, UR13, 0x3 ;  /* 0x0000000d04047291 */ /* 0x000fe2000f8e18ff */
[----:B-1----:R-:W-:-:S04]  /*2970*/  LOP3.LUT R3, R12, UR5, RZ, 0x3c, !PT ;  /* 0x000000050c037c12 */ /* 0x002fc8000f8e3cff */
[----:B------:R-:W-:Y:S01]  /*2980*/  SHF.L.U32 R3, R3, 0x1f, RZ ;  /* 0x0000001f03037819 */ /* 0x000fe200000006ff */
[----:B------:R-:W-:-:S07]  /*2990*/  IMAD.U32 R0, RZ, RZ, UR4 ;  /* 0x00000004ff007e24 */ /* 0x000fce000f8e00ff */
.L_x_45:
[----:B-1----:R1:W2:Y:S02]  /*29a0*/  SYNCS.PHASECHK.TRANS64.TRYWAIT P0, [R0+URZ], R3 ;  /* 0x00000003000075a7 */ /* 0x0022a400080011ff */
[----:B--2---:R-:W-:Y:S05]  /*29b0*/  @!P0 NANOSLEEP.SYNCS 0x989680 ;  /* 0x009896800000895d */ /* 0x004fea0003900000 */
[----:B------:R-:W2:Y:S02]  /*29c0*/  @!P0 SYNCS.PHASECHK.TRANS64 P0, [R0+URZ], R3 ;  /* 0x00000003000085a7 */ /* 0x000ea400080010ff */
[----:B--2---:R-:W-:Y:S05]  /*29d0*/  @P0 EXIT ;  /* 0x000000000000094d */ /* 0x004fea0003800000 */
[----:B------:R-:W-:Y:S05]  /*29e0*/  BRA `(.L_x_45) ;  /* 0xfffffffc00ec7947 */ /* 0x000fea000383ffff */
.L_x_22:
[----:B------:R-:W-:-:S04]  /*29f0*/  UISETP.NE.AND UP0, UPT, UR47, URZ, UPT ;  /* 0x000000ff2f00728c */ /* 0x000fc8000bf05270 */
[----:B------:R-:W-:-:S09]  /*2a00*/  UISETP.NE.OR UP0, UPT, UR17, 0x1, UP0 ;  /* 0x000000011100788c */ /* 0x000fd20008705670 */
[----:B------:R-:W-:Y:S05]  /*2a10*/  BRA.U UP0, `(.L_x_46) ;  /* 0x0000000500487547 */ /* 0x000fea000b800000 */
[----:B------:R-:W-:Y:S01]  /*2a20*/  ISETP.GE.U32.AND P2, PT, R0, 0x4, PT ;  /* 0x000000040000780c */ /* 0x000fe20003f46070 */
[----:B------:R-:W-:Y:S01]  /*2a30*/  IMAD.MOV.U32 R12, RZ, RZ, 0x1 ;  /* 0x00000001ff0c7424 */ /* 0x000fe200078e00ff */
[----:B------:R-:W-:Y:S02]  /*2a40*/  CS2R R10, SRZ ;  /* 0x00000000000a7805 */ /* 0x000fe4000001ff00 */
[----:B------:R-:W-:Y:S01]  /*2a50*/  CS2R R8, SRZ ;  /* 0x0000000000087805 */ /* 0x000fe2000001ff00 */
[----:B------:R-:W-:Y:S01]  /*2a60*/  UMOV UR6, 0x400 ;  /* 0x0000040000067882 */ /* 0x000fe20000000000 */
[----:B------:R-:W-:Y:S01]  /*2a70*/  UMOV UR5, URZ ;  /* 0x000000ff00057c82 */ /* 0x000fe20008000000 */
[----:B------:R-:W-:-:S12]  /*2a80*/  ULEA UR6, UR47, UR6, 0x18 ;  /* 0x000000062f067291 */ /* 0x000fd8000f8ec0ff */
.L_x_50:
[----:B------:R-:W-:Y:S02]  /*2a90*/  LEA R2, R8, UR6, 0x3 ;  /* 0x0000000608027c11 */ /* 0x000fe4000f8e18ff */
[----:B------:R-:W-:-:S03]  /*2aa0*/  SHF.L.U32 R5, R9, 0x1f, RZ ;  /* 0x0000001f09057819 */ /* 0x000fc600000006ff */
[----:B------:R-:W-:Y:S01]  /*2ab0*/  VIADD R4, R2, 0xf0 ;  /* 0x000000f002047836 */ /* 0x000fe20000000000 */
[----:B------:R-:W1:Y:S02]  /*2ac0*/  SYNCS.PHASECHK.TRANS64.TRYWAIT P0, [R2+URZ+0xe0], R5 ;  /* 0x0000e005020075a7 */ /* 0x000e6400080011ff */
[----:B-1----:R-:W-:Y:S05]  /*2ad0*/  @!P0 BRA `(.L_x_47) ;  /* 0x0000006800f08947 */ /* 0x002fea0003800000 */
.L_x_145:
[----:B------:R-:W-:Y:S01]  /*2ae0*/  ULEA UR4, UR5, UR6, 0x3 ;  /* 0x0000000605047291 */ /* 0x000fe2000f8e18ff */
[----:B------:R-:W-:Y:S02]  /*2af0*/  PRMT R4, RZ, 0x654, R4 ;  /* 0x00000654ff047816 */ /* 0x000fe40000000004 */
[----:B-1----:R-:W-:Y:S01]  /*2b00*/  SHF.L.U32 R5, R12, 0x1f, RZ ;  /* 0x0000001f0c057819 */ /* 0x002fe200000006ff */
[----:B------:R-:W-:Y:S01]  /*2b10*/  UIADD3 UR7, UPT, UPT, UR4, 0x80, URZ ;  /* 0x0000008004077890 */ /* 0x000fe2000fffe0ff */
[----:B------:R1:W-:Y:S05]  /*2b20*/  SYNCS.ARRIVE.TRANS64.RED.A1T0 RZ, [R4+URZ], RZ ;  /* 0x000000ff04ff79a7 */ /* 0x0003ea00081004ff */
[----:B------:R-:W-:Y:S01]  /*2b30*/  IMAD.U32 R7, RZ, RZ, UR7 ;  /* 0x00000007ff077e24 */ /* 0x000fe2000f8e00ff */
[----:B------:R-:W2:Y:S04]  /*2b40*/  SYNCS.PHASECHK.TRANS64.TRYWAIT P0, [UR4+0x90], R5 ;  /* 0x00009005ff0075a7 */ /* 0x000ea80008001104 */
[----:B------:R-:W-:Y:S01]  /*2b50*/  PRMT R6, R0, 0x654, R7 ;  /* 0x0000065400067816 */ /* 0x000fe20000000007 */
[----:B-1----:R-:W-:Y:S01]  /*2b60*/  @!P2 IMAD.MOV.U32 R4, RZ, RZ, 0x10 ;  /* 0x00000010ff04a424 */ /* 0x002fe200078e00ff */
[----:B--2---:R-:W-:Y:S06]  /*2b70*/  @!P0 BRA `(.L_x_48) ;  /* 0x0000006800dc8947 */ /* 0x004fec0003800000 */
.L_x_147:
[----:B------:R-:W-:Y:S01]  /*2b80*/  ULEA UR8, UR5, UR6, 0x4 ;  /* 0x0000000605087291 */ /* 0x000fe2000f8e20ff */
[----:B------:R-:W-:Y:S01]  /*2b90*/  SEL R3, R6, R3, !P2 ;  /* 0x0000000306037207 */ /* 0x000fe20005000000 */
[----:B------:R-:W-:Y:S01]  /*2ba0*/  UIADD3 UR9, UPT, UPT, UR4, 0x80, URZ ;  /* 0x0000008004097890 */ /* 0x000fe2000fffe0ff */
[----:B-1----:R-:W-:Y:S01]  /*2bb0*/  LEA R2, R11, UR6, 0x3 ;  /* 0x000000060b027c11 */ /* 0x002fe2000f8e18ff */
[----:B------:R-:W-:Y:S01]  /*2bc0*/  UIADD3 UR8, UPT, UPT, UR8, 0x110, URZ ;  /* 0x0000011008087890 */ /* 0x000fe2000fffe0ff */
[----:B------:R-:W-:Y:S01]  /*2bd0*/  SHF.L.U32 R5, R10, 0x1f, RZ ;  /* 0x0000001f0a057819 */ /* 0x000fe200000006ff */
[----:B------:R1:W-:Y:S01]  /*2be0*/  @!P2 SYNCS.ARRIVE.TRANS64.RED RZ, [R3+URZ], R4 ;  /* 0x0000000403ffa9a7 */ /* 0x0003e200080004ff */
[----:B------:R-:W-:Y:S01]  /*2bf0*/  UIADD3 UR4, UPT, UPT, UR5, 0x1, URZ ;  /* 0x0000000105047890 */ /* 0x000fe2000fffe0ff */
[----:B------:R-:W-:-:S03]  /*2c00*/  VIADD R8, R8, 0x1 ;  /* 0x0000000108087836 */ /* 0x000fc60000000000 */
[----:B------:R-:W-:Y:S02]  /*2c10*/  UISETP.NE.AND UP0, UPT, UR4, 0x2, UPT ;  /* 0x000000020400788c */ /* 0x000fe4000bf05270 */
[----:B------:R-:W-:Y:S06]  /*2c20*/  UGETNEXTWORKID.BROADCAST [UR8], [UR9] ;  /* 0x00000000080073ca */ /* 0x000fec0008000100 */
[----:B------:R-:W-:Y:S01]  /*2c30*/  USEL UR7, URZ, 0x1, UP0 ;  /* 0x00000001ff077887 */ /* 0x000fe20008000000 */
[----:B------:R-:W-:Y:S01]  /*2c40*/  ISETP.NE.AND P0, PT, R8, 0x2, PT ;  /* 0x000000020800780c */ /* 0x000fe20003f05270 */
[----:B------:R-:W-:Y:S01]  /*2c50*/  USEL UR5, UR4, URZ, UP0 ;  /* 0x000000ff04057287 */ /* 0x000fe20008000000 */
[----:B------:R-:W2:Y:S03]  /*2c60*/  SYNCS.PHASECHK.TRANS64.TRYWAIT P1, [R2+URZ+0x80], R5 ;  /* 0x00008005020075a7 */ /* 0x000ea600080211ff */
[----:B------:R-:W-:Y:S01]  /*2c70*/  LOP3.LUT R12, R12, UR7, RZ, 0x3c, !PT ;  /* 0x000000070c0c7c12 */ /* 0x000fe2000f8e3cff */
[----:B-12---:R-:W-:Y:S07]  /*2c80*/  @!P1 BRA `(.L_x_49) ;  /* 0x0000006800b09947 */ /* 0x006fee0003800000 */
.L_x_148:
[C---:B------:R-:W-:Y:S01]  /*2c90*/  LEA R4, R11.reuse, UR6, 0x4 ;  /* 0x000000060b047c11 */ /* 0x040fe2000f8e20ff */
[----:B-1----:R-:W-:Y:S01]  /*2ca0*/  VIADD R2, R2, 0x90 ;  /* 0x0000009002027836 */ /* 0x002fe20000000000 */
[----:B------:R-:W-:Y:S01]  /*2cb0*/  SEL R8, R8, RZ, P0 ;  /* 0x000000ff08087207 */ /* 0x000fe20000000000 */
[----:B------:R-:W-:-:S03]  /*2cc0*/  VIADD R11, R11, 0x1 ;  /* 0x000000010b0b7836 */ /* 0x000fc60000000000 */
[----:B------:R-:W1:Y:S01]  /*2cd0*/  LDS.128 R4, [R4+0x110] ;  /* 0x0001100004047984 */ /* 0x000e620000000c00 */
[----:B------:R-:W-:Y:S02]  /*2ce0*/  PRMT R2, RZ, 0x654, R2 ;  /* 0x00000654ff027816 */ /* 0x000fe40000000002 */
[C---:B------:R-:W-:Y:S01]  /*2cf0*/  ISETP.NE.AND P1, PT, R11.reuse, 0x2, PT ;  /* 0x000000020b00780c */ /* 0x040fe20003f25270 */
[----:B------:R-:W-:Y:S01]  /*2d00*/  @!PT LDS RZ, [RZ] ;  /* 0x00000000fffff984 */ /* 0x000fe20000000800 */
[----:B------:R-:W-:Y:S01]  /*2d10*/  @!PT LDS RZ, [RZ] ;  /* 0x00000000fffff984 */ /* 0x000fe20000000800 */
[----:B------:R-:W-:Y:S01]  /*2d20*/  @!PT LDS RZ, [RZ] ;  /* 0x00000000fffff984 */ /* 0x000fe20000000800 */
[----:B------:R-:W-:Y:S01]  /*2d30*/  @!PT LDS RZ, [RZ] ;  /* 0x00000000fffff984 */ /* 0x000fe20000000800 */
[----:B------:R2:W-:Y:S06]  /*2d40*/  MEMBAR.ALL.CTA ;  /* 0x0000000000007992 */ /* 0x0005ec0000008000 */
[----:B--2---:R-:W2:Y:S01]  /*2d50*/  FENCE.VIEW.ASYNC.S ;  /* 0x00000000000073c6 */ /* 0x004ea20000000000 */
[----:B------:R-:W-:Y:S01]  /*2d60*/  SEL R11, R11, RZ, P1 ;  /* 0x000000ff0b0b7207 */ /* 0x000fe20000800000 */
[----:B--2---:R2:W-:Y:S01]  /*2d70*/  SYNCS.ARRIVE.TRANS64.RED.A1T0 RZ, [R2+URZ], RZ ;  /* 0x000000ff02ff79a7 */ /* 0x0045e200081004ff */
[----:B-1----:R-:W-:-:S02]  /*2d80*/  LOP3.LUT P3, RZ, R6, 0x1, RZ, 0xc0, !PT ;  /* 0x0000000106ff7812 */ /* 0x002fc4000786c0ff */
[----:B------:R-:W-:-:S04]  /*2d90*/  SEL R5, RZ, 0x1, P1 ;  /* 0x00000001ff057807 */ /* 0x000fc80000800000 */
[----:B------:R-:W-:Y:S02]  /*2da0*/  LOP3.LUT R10, R10, R5, RZ, 0x3c, !PT ;  /* 0x000000050a0a7212 */ /* 0x000fe400078e3cff */
[----:B--2---:R-:W-:-:S04]  /*2db0*/  SEL R2, RZ, 0x1, P0 ;  /* 0x00000001ff027807 */ /* 0x004fc80000000000 */
[----:B------:R-:W-:Y:S01]  /*2dc0*/  LOP3.LUT R9, R9, R2, RZ, 0x3c, !PT ;  /* 0x0000000209097212 */ /* 0x000fe200078e3cff */
[----:B------:R-:W-:Y:S06]  /*2dd0*/  @P3 BRA `(.L_x_50) ;  /* 0xfffffffc002c3947 */ /* 0x000fec000383ffff */
[----:B------:R-:W-:Y:S01]  /*2de0*/  ULEA UR4, UR5, UR6, 0x3 ;  /* 0x0000000605047291 */ /* 0x000fe2000f8e18ff */
[----:B------:R-:W-:-:S08]  /*2df0*/  SHF.L.U32 R3, R12, 0x1f, RZ ;  /* 0x0000001f0c037819 */ /* 0x000fd000000006ff */
[----:B------:R-:W1:Y:S02]  /*2e00*/  SYNCS.PHASECHK.TRANS64 P0, [UR4+0x90], R3 ;  /* 0x00009003ff0075a7 */ /* 0x000e640008001004 */
[----:B-1----:R-:W-:Y:S05]  /*2e10*/  @P0 BRA `(.L_x_51) ;  /* 0x0000000000080947 */ /* 0x002fea0003800000 */
[----:B------:R-:W1:Y:S02]  /*2e20*/  SYNCS.PHASECHK.TRANS64.TRYWAIT P0, [UR4+0x90], R3 ;  /* 0x00009003ff0075a7 */ /* 0x000e640008001104 */
[----:B-1----:R-:W-:Y:S05]  /*2e30*/  @!P0 BRA `(.L_x_52) ;  /* 0x0000006800588947 */ /* 0x002fea0003800000 */
.L_x_51:
[----:B------:R-:W-:-:S04]  /*2e40*/  UIADD3 UR7, UPT, UPT, UR5, 0x1, URZ ;  /* 0x0000000105077890 */ /* 0x000fc8000fffe0ff */
[----:B------:R-:W-:-:S04]  /*2e50*/  UISETP.NE.AND UP0, UPT, UR7, 0x2, UPT ;  /* 0x000000020700788c */ /* 0x000fc8000bf05270 */
[----:B------:R-:W-:Y:S02]  /*2e60*/  USEL UR8, URZ, 0x1, UP0 ;  /* 0x00000001ff087887 */ /* 0x000fe40008000000 */
[----:B------:R-:W-:-:S04]  /*2e70*/  USEL UR7, UR7, URZ, UP0 ;  /* 0x000000ff07077287 */ /* 0x000fc80008000000 */
[----:B------:R-:W-:Y:S01]  /*2e80*/  ULEA UR7, UR7, UR6, 0x3 ;  /* 0x0000000607077291 */ /* 0x000fe2000f8e18ff */
[----:B-1----:R-:W-:-:S04]  /*2e90*/  LOP3.LUT R3, R12, UR8, RZ, 0x3c, !PT ;  /* 0x000000080c037c12 */ /* 0x002fc8000f8e3cff */
[----:B------:R-:W-:-:S04]  /*2ea0*/  SHF.L.U32 R0, R3, 0x1f, RZ ;  /* 0x0000001f03007819 */ /* 0x000fc800000006ff */
[----:B------:R-:W1:Y:S02]  /*2eb0*/  SYNCS.PHASECHK.TRANS64 P0, [UR7+0x90], R0 ;  /* 0x00009000ff0075a7 */ /* 0x000e640008001007 */
[----:B-1----:R-:W-:Y:S05]  /*2ec0*/  @P0 EXIT ;  /* 0x000000000000094d */ /* 0x002fea0003800000 */
[----:B------:R-:W-:Y:S02]  /*2ed0*/  SHF.L.U32 R3, R3, 0x1f, RZ ;  /* 0x0000001f03037819 */ /* 0x000fe400000006ff */
[----:B------:R-:W-:-:S07]  /*2ee0*/  MOV R0, UR7 ;  /* 0x0000000700007c02 */ /* 0x000fce0008000f00 */
.L_x_53:
[----:B-1----:R1:W2:Y:S02]  /*2ef0*/  SYNCS.PHASECHK.TRANS64.TRYWAIT P0, [R0+URZ+0x90], R3 ;  /* 0x00009003000075a7 */ /* 0x0022a400080011ff */
[----:B--2---:R-:W-:Y:S05]  /*2f00*/  @!P0 NANOSLEEP.SYNCS 0x989680 ;  /* 0x009896800000895d */ /* 0x004fea0003900000 */
[----:B------:R-:W2:Y:S02]  /*2f10*/  @!P0 SYNCS.PHASECHK.TRANS64 P0, [R0+URZ+0x90], R3 ;  /* 0x00009003000085a7 */ /* 0x000ea400080010ff */
[----:B--2---:R-:W-:Y:S05]  /*2f20*/  @P0 EXIT ;  /* 0x000000000000094d */ /* 0x004fea0003800000 */
[----:B------:R-:W-:Y:S05]  /*2f30*/  BRA `(.L_x_53) ;  /* 0xfffffffc00ec7947 */ /* 0x000fea000383ffff */
.L_x_46:
[----:B------:R-:W-:Y:S05]  /*2f40*/  BRA.U UP4, `(.L_x_54) ;  /* 0x0000000d04bc7547 */ /* 0x000fea000b800000 */
[----:B------:R-:W-:Y:S01]  /*2f50*/  UMOV UR4, 0x40 ;  /* 0x0000004000047882 */ /* 0x000fe20000000000 */
[----:B------:R-:W-:Y:S01]  /*2f60*/  NOP ;  /* 0x0000000000007918 */ /* 0x000fe20000000000 */
[----:B------:R-:W-:Y:S01]  /*2f70*/  ULEA UR5, UR47, UR4, 0x18 ;  /* 0x000000042f057291 */ /* 0x000fe2000f8ec0ff */
[----:B------:R-:W-:Y:S02]  /*2f80*/  UMOV UR6, 0x400 ;  /* 0x0000040000067882 */ /* 0x000fe40000000000 */
[----:B------:R-:W-:-:S06]  /*2f90*/  ULEA UR6, UR47, UR6, 0x18 ;  /* 0x000000062f067291 */ /* 0x000fcc000f8ec0ff */
[----:B------:R-:W1:Y:S02]  /*2fa0*/  LDS.U8 R0, [UR5+0x1c] ;  /* 0x00001c05ff007984 */ /* 0x000e640008000000 */
[----:B-1----:R-:W-:-:S13]  /*2fb0*/  ISETP.NE.AND P0, PT, R0, RZ, PT ;  /* 0x000000ff0000720c */ /* 0x002fda0003f05270 */
[----:B------:R-:W-:Y:S05]  /*2fc0*/  @P0 BRA `(.L_x_55) ;  /* 0x0000000000580947 */ /* 0x000fea0003800000 */
[----:B------:R-:W-:-:S13]  /*2fd0*/  ELECT P0, URZ, PT ;  /* 0x0000000000ff782f */ /* 0x000fda0003800000 */
[----:B------:R-:W-:Y:S05]  /*2fe0*/  @!P0 BRA `(.L_x_56) ;  /* 0x0000000000608947 */ /* 0x000fea0003800000 */
[----:B------:R-:W-:Y:S01]  /*2ff0*/  UMOV UR4, 0x10 ;  /* 0x0000001000047882 */ /* 0x000fe20000000000 */
[----:B------:R-:W-:Y:S01]  /*3000*/  HFMA2 R0, -RZ, RZ, 0, 5.9604644775390625e-08 ;  /* 0x00000001ff007431 */ /* 0x000fe200000001ff */
[----:B------:R-:W-:-:S03]  /*3010*/  MOV R3, 0xffff ;  /* 0x0000ffff00037802 */ /* 0x000fc60000000f00 */
[----:B------:R-:W-:Y:S04]  /*3020*/  DEPBAR.LE SB1, 0x36 ;  /* 0x00009d800000791a */ /* 0x000fe80000000000 */
[----:B------:R-:W1:Y:S02]  /*3030*/  UTCATOMSWS.FIND_AND_SET.ALIGN UP0, UR4, UR4 ;  /* 0x00000004000475e3 */ /* 0x000e640008000800 */
[----:B-1----:R-:W-:Y:S01]  /*3040*/  MOV R4, UR4 ;  /* 0x0000000400047c02 */ /* 0x002fe20008000f00 */
[----:B------:R-:W-:Y:S06]  /*3050*/  BRA.U UP0, `(.L_x_57) ;  /* 0x0000000100187547 */ /* 0x000fec000b800000 */
.L_x_58:
[----:B------:R-:W-:Y:S05]  /*3060*/  NANOSLEEP 0x64 ;  /* 0x000000640000795d */ /* 0x000fea0003800000 */
[----:B------:R-:W-:-:S05]  /*3070*/  UMOV UR4, 0x10 ;  /* 0x0000001000047882 */ /* 0x000fca0000000000 */
[----:B------:R-:W-:Y:S04]  /*3080*/  DEPBAR.LE SB1, 0x36 ;  /* 0x00009d800000791a */ /* 0x000fe80000000000 */
[----:B------:R-:W1:Y:S02]  /*3090*/  UTCATOMSWS.FIND_AND_SET.ALIGN UP0, UR4, UR4 ;  /* 0x00000004000475e3 */ /* 0x000e640008000800 */
[----:B-1----:R-:W-:Y:S01]  /*30a0*/  MOV R4, UR4 ;  /* 0x0000000400047c02 */ /* 0x002fe20008000f00 */
[----:B------:R-:W-:Y:S05]  /*30b0*/  BRA.U !UP0, `(.L_x_58) ;  /* 0xfffffffd08e87547 */ /* 0x000fea000b83ffff */
.L_x_57:
[-C--:B------:R-:W-:Y:S02]  /*30c0*/  SHF.L.U32 R3, R3, R4.reuse, RZ ;  /* 0x0000000403037219 */ /* 0x080fe400000006ff */
[----:B------:R-:W-:Y:S01]  /*30d0*/  SHF.L.U32 R0, R0, R4, RZ ;  /* 0x0000000400007219 */ /* 0x000fe200000006ff */
[----:B------:R-:W-:Y:S02]  /*30e0*/  IMAD.SHL.U32 R4, R4, 0x20, RZ ;  /* 0x0000002004047824 */ /* 0x000fe400078e00ff */
[----:B------:R1:W-:Y:S04]  /*30f0*/  ATOMS.OR RZ, [UR5+0x14], R3 ;  /* 0x00001403ffff798c */ /* 0x0003e8000b000005 */
[----:B------:R1:W-:Y:S04]  /*3100*/  ATOMS.OR RZ, [UR5+0x18], R0 ;  /* 0x00001800ffff798c */ /* 0x0003e8000b000005 */
[----:B------:R1:W-:Y:S01]  /*3110*/  STS [UR6+0x130], R4 ;  /* 0x00013004ff007988 */ /* 0x0003e20008000806 */
[----:B------:R-:W-:Y:S05]  /*3120*/  BRA `(.L_x_56) ;  /* 0x0000000000107947 */ /* 0x000fea0003800000 */
.L_x_55:
[----:B------:R-:W-:Y:S02]  /*3130*/  MOV R0, 0xffffffff ;  /* 0xffffffff00007802 */ /* 0x000fe40000000f00 */
[----:B------:R-:W-:-:S03]  /*3140*/  MOV R4, 0x3170 ;  /* 0x0000317000047802 */ /* 0x000fc60000000f00 */
[----:B------:R1:W-:Y:S04]  /*3150*/  STS [UR6+0x130], R0 ;  /* 0x00013000ff007988 */ /* 0x0003e80008000806 */
[----:B-1---5:R-:W-:Y:S05]  /*3160*/  CALL.REL.NOINC `($__internal_1_$__cuda_sm10x_tcgen05_guardrail_trap_phase_invalid_during_alloc) ;  /* 0x0000006c00a47944 */ /* 0x022fea0003c00000 */
.L_x_56:
[----:B------:R-:W-:Y:S05]  /*3170*/  WARPSYNC.ALL ;  /* 0x0000000000007948 */ /* 0x000fea0003800000 */
[----:B------:R-:W2:Y:S01]  /*3180*/  S2UR UR4, SR_CgaCtaId ;  /* 0x00000000000479c3 */ /* 0x000ea20000008800 */
[----:B------:R-:W-:Y:S01]  /*3190*/  UMOV UR26, 0x400 ;  /* 0x00000400001a7882 */ /* 0x000fe20000000000 */
[----:B------:R-:W-:-:S06]  /*31a0*/  NOP ;  /* 0x0000000000007918 */ /* 0x000fcc0000000000 */
[----:B------:R-:W-:Y:S06]  /*31b0*/  BAR.ARV 0x6, 0xa0 ;  /* 0x0182800000007b1d */ /* 0x000fec0000002000 */
[----:B------:R-:W3:Y:S01]  /*31c0*/  LDCU UR5, c[0x0][0x38c] ;  /* 0x00007180ff0577ac */ /* 0x000ee20008000800 */
[----:B------:R-:W-:Y:S01]  /*31d0*/  LOP3.LUT R2, R2, 0xffff, RZ, 0xc0, !PT ;  /* 0x0000ffff02027812 */ /* 0x000fe200078ec0ff */
[----:B------:R-:W-:Y:S01]  /*31e0*/  IMAD.MOV.U32 R11, RZ, RZ, 0x1 ;  /* 0x00000001ff0b7424 */ /* 0x000fe200078e00ff */
[----:B------:R-:W-:Y:S01]  /*31f0*/  CS2R R8, SRZ ;  /* 0x0000000000087805 */ /* 0x000fe2000001ff00 */
[----:B------:R-:W4:Y:S01]  /*3200*/  LDCU UR7, c[0x0][0x38c] ;  /* 0x00007180ff0777ac */ /* 0x000f220008000800 */
[----:B------:R-:W-:Y:S01]  /*3210*/  R2UR UR27, R2 ;  /* 0x00000000021b72ca */ /* 0x000fe200000e0000 */
[----:B------:R-:W-:Y:S01]  /*3220*/  IMAD.MOV.U32 R10, RZ, RZ, RZ ;  /* 0x000000ffff0a7224 */ /* 0x000fe200078e00ff */
[----:B------:R-:W-:Y:S01]  /*3230*/  UMOV UR31, URZ ;  /* 0x000000ff001f7c82 */ /* 0x000fe20008000000 */
[----:B------:R-:W-:Y:S01]  /*3240*/  UMOV UR22, URZ ;  /* 0x000000ff00167c82 */ /* 0x000fe20008000000 */
[----:B--2---:R-:W-:Y:S01]  /*3250*/  ULEA UR26, UR4, UR26, 0x18 ;  /* 0x0000001a041a7291 */ /* 0x004fe2000f8ec0ff */
[----:B------:R-:W-:Y:S01]  /*3260*/  UMOV UR38, 0x0 ;  /* 0x0000000000267882 */ /* 0x000fe20000000000 */
[----:B------:R-:W-:-:S02]  /*3270*/  UMOV UR39, 0x8210010 ;  /* 0x0821001000277882 */ /* 0x000fc40000000000 */
[----:B------:R-:W-:Y:S02]  /*3280*/  UIADD3 UR4, UPT, UPT, UR26, 0x8400, URZ ;  /* 0x000084001a047890 */ /* 0x000fe4000fffe0ff */
[----:B------:R-:W-:Y:S02]  /*3290*/  UIADD3 UR6, UPT, UPT, UR26, 0x14400, URZ ;  /* 0x000144001a067890 */ /* 0x000fe4000fffe0ff */
[----:B---3--:R-:W-:Y:S01]  /*32a0*/  UIADD3 UR5, UPT, UPT, UR5, 0x3f, URZ ;  /* 0x0000003f05057890 */ /* 0x008fe2000fffe0ff */
[----:B-1----:R-:W1:Y:S01]  /*32b0*/  LDS R0, [UR26+0x130] ;  /* 0x0001301aff007984 */ /* 0x002e620008000800 */
[----:B------:R-:W-:Y:S01]  /*32c0*/  UMOV UR36, 0x0 ;  /* 0x0000000000247882 */ /* 0x000fe20000000000 */
[----:B------:R-:W-:Y:S01]  /*32d0*/  UMOV UR37, 0x8210010 ;  /* 0x0821001000257882 */ /* 0x000fe20000000000 */
[----:B------:R-:W-:Y:S02]  /*32e0*/  USHF.R.S32.HI UR40, URZ, 0x1f, UR5 ;  /* 0x0000001fff287899 */ /* 0x000fe40008011405 */
[----:B----4-:R-:W-:-:S02]  /*32f0*/  UISETP.GE.AND UP4, UPT, UR7, 0x1, UPT ;  /* 0x000000010700788c */ /* 0x010fc4000bf86270 */
[----:B------:R-:W-:Y:S02]  /*3300*/  ULEA.HI UR40, UR40, UR5, URZ, 0x6 ;  /* 0x0000000528287291 */ /* 0x000fe4000f8f30ff */
[----:B------:R-:W-:Y:S02]  /*3310*/  USHF.R.U32.HI UR5, URZ, 0x4, UR4 ;  /* 0x00000004ff057899 */ /* 0x000fe40008011604 */
[----:B------:R-:W-:Y:S02]  /*3320*/  USHF.R.S32.HI UR40, URZ, 0x6, UR40 ;  /* 0x00000006ff287899 */ /* 0x000fe40008011428 */
[----:B------:R-:W-:Y:S02]  /*3330*/  USHF.R.U32.HI UR4, URZ, 0x4, UR6 ;  /* 0x00000004ff047899 */ /* 0x000fe40008011606 */
[----:B------:R-:W-:Y:S02]  /*3340*/  UISETP.LT.AND UP0, UPT, UR40, 0x1, UPT ;  /* 0x000000012800788c */ /* 0x000fe4000bf01270 */
[----:B------:R-:W-:-:S02]  /*3350*/  ULOP3.LUT UR5, UR5, 0x3fff, URZ, 0xc0, !UPT ;  /* 0x00003fff05057892 */ /* 0x000fc4000f8ec0ff */
[----:B------:R-:W-:Y:S02]  /*3360*/  ULOP3.LUT UR4, UR4, 0x3fff, URZ, 0xc0, !UPT ;  /* 0x00003fff04047892 */ /* 0x000fe4000f8ec0ff */
[----:B------:R-:W-:Y:S02]  /*3370*/  USEL UR41, UR40, 0x1, !UP0 ;  /* 0x0000000128297887 */ /* 0x000fe4000c000000 */
[----:B------:R-:W-:Y:S02]  /*3380*/  ULOP3.LUT UR28, UR5, 0x10000, URZ, 0xfc, !UPT ;  /* 0x00010000051c7892 */ /* 0x000fe4000f8efcff */
[----:B------:R-:W-:Y:S02]  /*3390*/  ULOP3.LUT UR29, UR4, 0x2000000, URZ, 0xfc, !UPT ;  /* 0x02000000041d7892 */ /* 0x000fe4000f8efcff */
[----:B------:R-:W-:Y:S01]  /*33a0*/  UIADD3 UR41, UPT, UPT, -UR41, URZ, URZ ;  /* 0x000000ff29297290 */ /* 0x000fe2000fffe1ff */
[----:B------:R-:W-:Y:S01]  /*33b0*/  UMOV UR34, 0x0 ;  /* 0x0000000000227882 */ /* 0x000fe20000000000 */
[----:B------:R-:W-:Y:S01]  /*33c0*/  UMOV UR35, 0x8210010 ;  /* 0x0821001000237882 */ /* 0x000fe20000000000 */
[----:B------:R-:W-:Y:S01]  /*33d0*/  UMOV UR32, 0x0 ;  /* 0x0000000000207882 */ /* 0x000fe20000000000 */
[----:B------:R-:W-:Y:S01]  /*33e0*/  UMOV UR33, 0x8210010 ;  /* 0x0821001000217882 */ /* 0x000fe20000000000 */
[----:B-1----:R-:W-:-:S15]  /*33f0*/  R2UR UR42, R0 ;  /* 0x00000000002a72ca */ /* 0x002fde00000e0000 */
.L_x_65:
[----:B------:R-:W-:Y:S02]  /*3400*/  LEA R0, R10, UR26, 0x3 ;  /* 0x0000001a0a007c11 */ /* 0x000fe4000f8e18ff */
[----:B------:R-:W-:Y:S02]  /*3410*/  SHF.L.U32 R5, R9, 0x1f, RZ ;  /* 0x0000001f09057819 */ /* 0x000fe400000006ff */
[----:B------:R-:W-:Y:S01]  /*3420*/  PLOP3.LUT P0, PT, PT, PT, UP4, 0x80, 0x8 ;  /* 0x000000000008781c */ /* 0x000fe20003f0f048 */
[----:B------:R-:W-:Y:S01]  /*3430*/  VIADD R3, R0, 0x90 ;  /* 0x0000009000037836 */ /* 0x000fe20000000000 */
[----:B-1----:R-:W1:Y:S02]  /*3440*/  SYNCS.PHASECHK.TRANS64.TRYWAIT P1, [R0+URZ+0x80], R5 ;  /* 0x00008005000075a7 */ /* 0x002e6400080211ff */
[----:B-1-3--:R-:W-:Y:S09]  /*3450*/  @!P1 BRA `(.L_x_59) ;  /* 0x0000006000e89947 */ /* 0x00aff20003800000 */
.L_x_150:
[----:B------:R-:W-:Y:S01]  /*3460*/  LEA R4, R10, UR26, 0x4 ;  /* 0x0000001a0a047c11 */ /* 0x000fe2000f8e20ff */
[----:B------:R-:W-:Y:S01]  /*3470*/  @UP4 ULEA UR4, UR22, UR26, 0x3 ;  /* 0x0000001a16044291 */ /* 0x000fe2000f8e18ff */
[----:B------:R-:W-:Y:S01]  /*3480*/  PLOP3.LUT P2, PT, PT, PT, PT, 0x80, 0x8 ;  /* 0x000000000008781c */ /* 0x000fe20003f4f070 */
[----:B------:R-:W-:Y:S01]  /*3490*/  ULEA UR30, UR31, UR26, 0x3 ;  /* 0x0000001a1f1e7291 */ /* 0x000fe2000f8e18ff */
[----:B------:R-:W-:Y:S01]  /*34a0*/  PRMT R3, RZ, 0x654, R3 ;  /* 0x00000654ff037816 */ /* 0x000fe20000000003 */
[----:B------:R-:W-:Y:S01]  /*34b0*/  ULEA UR11, UR31, UR42, 0x7 ;  /* 0x0000002a1f0b7291 */ /* 0x000fe2000f8e38ff */
[----:B-1----:R-:W1:Y:S01]  /*34c0*/  LDS.128 R4, [R4+0x110] ;  /* 0x0001100004047984 */ /* 0x002e620000000c00 */
[----:B------:R-:W-:Y:S02]  /*34d0*/  @P0 SHF.L.U32 R2, R8, 0x1f, RZ ;  /* 0x0000001f08020819 */ /* 0x000fe400000006ff */
[----:B------:R-:W-:Y:S01]  /*34e0*/  SHF.L.U32 R0, R11, 0x1f, RZ ;  /* 0x0000001f0b007819 */ /* 0x000fe200000006ff */
[----:B------:R-:W-:Y:S01]  /*34f0*/  @!PT LDS RZ, [RZ] ;  /* 0x00000000fffff984 */ /* 0x000fe20000000800 */
[----:B------:R-:W-:Y:S01]  /*3500*/  @!PT LDS RZ, [RZ] ;  /* 0x00000000fffff984 */ /* 0x000fe20000000800 */
[----:B------:R-:W-:Y:S01]  /*3510*/  @!PT LDS RZ, [RZ] ;  /* 0x00000000fffff984 */ /* 0x000fe20000000800 */
[----:B------:R-:W-:Y:S01]  /*3520*/  @!PT LDS RZ, [RZ] ;  /* 0x00000000fffff984 */ /* 0x000fe20000000800 */
[----:B------:R2:W-:Y:S06]  /*3530*/  MEMBAR.ALL.CTA ;  /* 0x0000000000007992 */ /* 0x0005ec0000008000 */
[----:B--2---:R-:W2:Y:S02]  /*3540*/  FENCE.VIEW.ASYNC.S ;  /* 0x00000000000073c6 */ /* 0x004ea40000000000 */
[----:B--2---:R2:W-:Y:S01]  /*3550*/  SYNCS.ARRIVE.TRANS64.RED.A1T0 RZ, [R3+URZ], RZ ;  /* 0x000000ff03ff79a7 */ /* 0x0045e200081004ff */
[----:B------:R2:W3:Y:S01]  /*3560*/  @P0 SYNCS.PHASECHK.TRANS64.TRYWAIT P2, [UR4], R2 ;  /* 0x00000002ff0005a7 */ /* 0x0004e20008041104 */
[----:B-1----:R-:W-:Y:S01]  /*3570*/  LOP3.LUT P1, RZ, R6, 0x1, RZ, 0xc0, !PT ;  /* 0x0000000106ff7812 */ /* 0x002fe2000782c0ff */
[----:B------:R-:W1:Y:S02]  /*3580*/  SYNCS.PHASECHK.TRANS64.TRYWAIT P0, [UR30+0xc0], R0 ;  /* 0x0000c000ff0075a7 */ /* 0x000e64000800111e */
[----:B-123--:R-:W-:Y:S10]  /*3590*/  @!P0 BRA `(.L_x_60) ;  /* 0x0000006000ac8947 */ /* 0x00eff40003800000 */
.L_x_152:
[----:B------:R-:W-:Y:S01]  /*35a0*/  IADD3 R10, PT, PT, R10, 0x1, RZ ;  /* 0x000000010a0a7810 */ /* 0x000fe20007ffe0ff */
[----:B------:R-:W-:Y:S06]  /*35b0*/  BRA.U !UP4, `(.L_x_61) ;  /* 0x000000010cc07547 */ /* 0x000fec000b800000 */
[----:B------:R-:W-:Y:S01]  /*35c0*/  UPLOP3.LUT UP2, UPT, UPT, UPT, UPT, 0x40, 0x4 ;  /* 0x000000000004789c */ /* 0x000fe20003f4e870 */
[----:B------:R-:W-:Y:S01]  /*35d0*/  UMOV UR24, UR41 ;  /* 0x0000002900187c82 */ /* 0x000fe20008000000 */
[----:B------:R-:W-:Y:S01]  /*35e0*/  UMOV UR23, UR40 ;  /* 0x0000002800177c82 */ /* 0x000fe20008000000 */
[----:B------:R-:W-:-:S08]  /*35f0*/  UMOV UR10, UR22 ;  /* 0x00000016000a7c82 */ /* 0x000fd00008000000 */
.L_x_64:
[----:B------:R-:W-:Y:S02]  /*3600*/  UIADD3 UR24, UPT, UPT, UR24, 0x1, URZ ;  /* 0x0000000118187890 */ /* 0x000fe4000fffe0ff */
[----:B--2---:R-:W-:Y:S02]  /*3610*/  ULEA UR5, UR10, UR26, 0x3 ;  /* 0x0000001a0a057291 */ /* 0x004fe4000f8e18ff */
[----:B------:R-:W-:Y:S01]  /*3620*/  UISETP.NE.AND UP3, UPT, UR24, URZ, UPT ;  /* 0x000000ff1800728c */ /* 0x000fe2000bf65270 */
[----:B---3--:R-:W-:Y:S10]  /*3630*/  @P2 BRA `(.L_x_62) ;  /* 0x00000000000c2947 */ /* 0x008ff40003800000 */
[----:B-1----:R-:W-:Y:S04]  /*3640*/  SHF.L.U32 R3, R8, 0x1f, RZ ;  /* 0x0000001f08037819 */ /* 0x002fe800000006ff */
[----:B------:R-:W1:Y:S02]  /*3650*/  SYNCS.PHASECHK.TRANS64.TRYWAIT P0, [UR5], R3 ;  /* 0x00000003ff0075a7 */ /* 0x000e640008001105 */
[----:B-1----:R-:W-:Y:S05]  /*3660*/  @!P0 BRA `(.L_x_63) ;  /* 0x0000006000908947 */ /* 0x002fea0003800000 */
.L_x_62:
[----:B------:R-:W-:Y:S01]  /*3670*/  UISETP.NE.AND UP0, UPT, UR23, 0x1, UPT ;  /* 0x000000011700788c */ /* 0x000fe2000bf05270 */
[----:B------:R-:W-:Y:S01]  /*3680*/  PLOP3.LUT P2, PT, PT, PT, PT, 0x80, 0x8 ;  /* 0x000000000008781c */ /* 0x000fe20003f4f070 */
[----:B------:R-:W-:Y:S02]  /*3690*/  UIADD3 UR4, UPT, UPT, UR10, 0x1, URZ ;  /* 0x000000010a047890 */ /* 0x000fe4000fffe0ff */
[----:B------:R-:W-:Y:S02]  /*36a0*/  UIADD3 UR25, UPT, UPT, UR5, 0x18, URZ ;  /* 0x0000001805197890 */ /* 0x000fe4000fffe0ff */
[----:B------:R-:W-:Y:S01]  /*36b0*/  UISETP.NE.AND UP1, UPT, UR4, 0x3, UPT ;  /* 0x000000030400788c */ /* 0x000fe2000bf25270 */
[----:B------:R-:W-:Y:S01]  /*36c0*/  PLOP3.LUT P0, PT, PT, PT, UP0, 0x80, 0x8 ;  /* 0x000000000008781c */ /* 0x000fe20003f0f008 */
[----:B------:R-:W-:Y:S02]  /*36d0*/  UIADD3 UR23, UPT, UPT, UR23, -0x1, URZ ;  /* 0xffffffff17177890 */ /* 0x000fe4000fffe0ff */
[----:B------:R-:W-:Y:S02]  /*36e0*/  USEL UR6, URZ, 0x1, UP1 ;  /* 0x00000001ff067887 */ /* 0x000fe40008800000 */
[----:B------:R-:W-:Y:S01]  /*36f0*/  USEL UR22, UR4, URZ, UP1 ;  /* 0x000000ff04167287 */ /* 0x000fe20008800000 */
[----:B------:R-:W-:Y:S01]  /*3700*/  UMOV UR7, 0x40004040 ;  /* 0x4000404000077882 */ /* 0x000fe20000000000 */
[----:B------:R-:W-:Y:S02]  /*3710*/  UMOV UR5, 0x40004040 ;  /* 0x4000404000057882 */ /* 0x000fe40000000000 */
[----:B------:R-:W-:Y:S01]  /*3720*/  @UP0 ULEA UR4, UR22, UR26, 0x3 ;  /* 0x0000001a16040291 */ /* 0x000fe2000f8e18ff */
[----:B------:R-:W-:Y:S01]  /*3730*/  LOP3.LUT R8, R8, UR6, RZ, 0x3c, !PT ;  /* 0x0000000608087c12 */ /* 0x000fe2000f8e3cff */
[----:B------:R-:W-:Y:S01]  /*3740*/  ULEA UR6, UR10, UR29, 0xa ;  /* 0x0000001d0a067291 */ /* 0x000fe2000f8e50ff */
[----:B------:R-:W-:Y:S02]  /*3750*/  UMOV UR21, 0x40004040 ;  /* 0x4000404000157882 */ /* 0x000fe40000000000 */
[----:B-1----:R-:W-:Y:S01]  /*3760*/  @P0 SHF.L.U32 R0, R8, 0x1f, RZ ;  /* 0x0000001f08000819 */ /* 0x002fe200000006ff */
[----:B------:R-:W-:Y:S02]  /*3770*/  UIADD3 UR20, UPT, UPT, UR6, 0x80, URZ ;  /* 0x0000008006147890 */ /* 0x000fe4000fffe0ff */
[----:B------:R-:W-:Y:S01]  /*3780*/  UIADD3 UR16, UPT, UPT, UR6, 0x100, URZ ;  /* 0x0000010006107890 */ /* 0x000fe2000fffe0ff */
[----:B------:R2:W3:Y:S01]  /*3790*/  @P0 SYNCS.PHASECHK.TRANS64.TRYWAIT P2, [UR4], R0 ;  /* 0x00000000ff0005a7 */ /* 0x0004e20008041104 */
[----:B------:R-:W-:Y:S02]  /*37a0*/  ULEA UR4, UR10, UR28, 0xa ;  /* 0x0000001c0a047291 */ /* 0x000fe4000f8e50ff */
[----:B------:R-:W-:Y:S02]  /*37b0*/  UIADD3 UR12, UPT, UPT, UR6, 0x180, URZ ;  /* 0x00000180060c7890 */ /* 0x000fe4000fffe0ff */
[----:B------:R-:W-:Y:S02]  /*37c0*/  UIADD3 UR18, UPT, UPT, UR4, 0x2, URZ ;  /* 0x0000000204127890 */ /* 0x000fe4000fffe0ff */
[----:B------:R-:W-:Y:S02]  /*37d0*/  UIADD3 UR14, UPT, UPT, UR4, 0x4, URZ ;  /* 0x00000004040e7890 */ /* 0x000fe4000fffe0ff */
[----:B------:R-:W-:Y:S01]  /*37e0*/  UIADD3 UR8, UPT, UPT, UR4, 0x6, URZ ;  /* 0x0000000604087890 */ /* 0x000fe2000fffe0ff */
[----:B------:R2:W-:Y:S01]  /*37f0*/  UTCHMMA gdesc[UR4], gdesc[UR6], tmem[UR11], tmem[UR38], idesc[UR39], UP2 ;  /* 0x00ff2606040075ea */ /* 0x0005e2000900000b */
[----:B------:R-:W-:Y:S01]  /*3800*/  UPLOP3.LUT UP2, UPT, UPT, UPT, UPT, 0x80, 0x8 ;  /* 0x000000000008789c */ /* 0x000fe20003f4f070 */
[----:B------:R-:W-:Y:S01]  /*3810*/  UMOV UR19, 0x40004040 ;  /* 0x4000404000137882 */ /* 0x000fe20000000000 */
[----:B------:R-:W-:Y:S01]  /*3820*/  UMOV UR17, 0x40004040 ;  /* 0x4000404000117882 */ /* 0x000fe20000000000 */
[----:B------:R2:W-:Y:S01]  /*3830*/  UTCHMMA gdesc[UR18], gdesc[UR20], tmem[UR11], tmem[UR36], idesc[UR37], UPT ;  /* 0x00ff2414120075ea */ /* 0x0005e2000b80000b */
[----:B------:R-:W-:Y:S01]  /*3840*/  UMOV UR15, 0x40004040 ;  /* 0x40004040000f7882 */ /* 0x000fe20000000000 */
[----:B------:R-:W-:Y:S01]  /*3850*/  UMOV UR13, 0x40004040 ;  /* 0x40004040000d7882 */ /* 0x000fe20000000000 */
[----:B------:R-:W-:Y:S01]  /*3860*/  UMOV UR9, 0x40004040 ;  /* 0x4000404000097882 */ /* 0x000fe20000000000 */
[----:B------:R2:W-:Y:S01]  /*3870*/  UTCHMMA gdesc[UR14], gdesc[UR16], tmem[UR11], tmem[UR34], idesc[UR35], UPT ;  /* 0x00ff22100e0075ea */ /* 0x0005e2000b80000b */
[----:B------:R2:W-:Y:S01]  /*3880*/  UTCHMMA gdesc[UR8], gdesc[UR12], tmem[UR11], tmem[UR32], idesc[UR33], UPT ;  /* 0x00ff200c080075ea */ /* 0x0005e2000b80000b */
[----:B------:R2:W-:Y:S01]  /*3890*/  UTCBAR.MULTICAST [UR25], URZ, UR27 ;  /* 0x000000ff190073e9 */ /* 0x0005e2000800081b */
[----:B------:R-:W-:Y:S01]  /*38a0*/  UMOV UR10, UR22 ;  /* 0x00000016000a7c82 */ /* 0x000fe20008000000 */
[----:B------:R-:W-:Y:S05]  /*38b0*/  BRA.U UP3, `(.L_x_64) ;  /* 0xfffffffd03507547 */ /* 0x000fea000b83ffff */
.L_x_61:
[----:B--2---:R-:W-:Y:S01]  /*38c0*/  UIADD3 UR4, UPT, UPT, UR31, 0x1, URZ ;  /* 0x000000011f047890 */ /* 0x004fe2000fffe0ff */
[C---:B------:R-:W-:Y:S01]  /*38d0*/  ISETP.NE.AND P0, PT, R10.reuse, 0x2, PT ;  /* 0x000000020a00780c */ /* 0x040fe20003f05270 */
[----:B------:R-:W-:Y:S02]  /*38e0*/  UIADD3 UR5, UPT, UPT, UR30, 0xa0, URZ ;  /* 0x000000a01e057890 */ /* 0x000fe4000fffe0ff */
[----:B------:R-:W-:Y:S01]  /*38f0*/  UISETP.NE.AND UP0, UPT, UR4, 0x4, UPT ;  /* 0x000000040400788c */ /* 0x000fe2000bf05270 */
[----:B-1----:R-:W-:Y:S02]  /*3900*/  SEL R0, RZ, 0x1, P0 ;  /* 0x00000001ff007807 */ /* 0x002fe40000000000 */
[----:B------:R-:W-:Y:S01]  /*3910*/  SEL R10, R10, RZ, P0 ;  /* 0x000000ff0a0a7207 */ /* 0x000fe20000000000 */
[----:B------:R-:W-:Y:S01]  /*3920*/  USEL UR6, URZ, 0x1, UP0 ;  /* 0x00000001ff067887 */ /* 0x000fe20008000000 */
[----:B------:R-:W-:Y:S01]  /*3930*/  LOP3.LUT R9, R9, R0, RZ, 0x3c, !PT ;  /* 0x0000000009097212 */ /* 0x000fe200078e3cff */
[----:B------:R-:W-:Y:S01]  /*3940*/  USEL UR31, UR4, URZ, UP0 ;  /* 0x000000ff041f7287 */ /* 0x000fe20008000000 */
[----:B------:R1:W-:Y:S03]  /*3950*/  UTCBAR [UR5], URZ ;  /* 0x000000ff050073e9 */ /* 0x0003e600080000ff */
[----:B------:R-:W-:Y:S01]  /*3960*/  LOP3.LUT R11, R11, UR6, RZ, 0x3c, !PT ;  /* 0x000000060b0b7c12 */ /* 0x000fe2000f8e3cff */
[----:B------:R-:W-:Y:S07]  /*3970*/  @P1 BRA `(.L_x_65) ;  /* 0xfffffff800a01947 */ /* 0x000fee000383ffff */
[----:B------:R-:W2:Y:S01]  /*3980*/  S2UR UR8, SR_CgaCtaId ;  /* 0x00000000000879c3 */ /* 0x000ea20000008800 */
[----:B------:R-:W-:Y:S01]  /*3990*/  ELECT P0, URZ, PT ;  /* 0x0000000000ff782f */ /* 0x000fe20003800000 */
[----:B------:R-:W-:Y:S01]  /*39a0*/  IMAD.MOV.U32 R0, RZ, RZ, 0x1 ;  /* 0x00000001ff007424 */ /* 0x000fe200078e00ff */
[----:B------:R-:W-:Y:S01]  /*39b0*/  UIADD3 UR26, UPT, UPT, UR26, 0xc0, URZ ;  /* 0x000000c01a1a7890 */ /* 0x000fe2000fffe0ff */
[----:B------:R-:W-:Y:S01]  /*39c0*/  SHF.L.U32 R3, R11, 0x1f, RZ ;  /* 0x0000001f0b037819 */ /* 0x000fe200000006ff */
[----:B------:R-:W-:-:S03]  /*39d0*/  UMOV UR4, 0x40 ;  /* 0x0000004000047882 */ /* 0x000fc60000000000 */
[----:B------:R-:W-:Y:S01]  /*39e0*/  UVIRTCOUNT.DEALLOC.SMPOOL 0x80 ;  /* 0x000000800000784c */ /* 0x000fe20000000000 */
[----:B--2---:R-:W-:Y:S02]  /*39f0*/  ULEA UR8, UR8, UR4, 0x18 ;  /* 0x0000000408087291 */ /* 0x004fe4000f8ec0ff */
[----:B------:R-:W-:-:S07]  /*3a00*/  ULEA UR4, UR31, UR26, 0x3 ;  /* 0x0000001a1f047291 */ /* 0x000fce000f8e18ff */
[----:B------:R2:W-:Y:S02]  /*3a10*/  @P0 STS.U8 [UR8+0x1c], R0 ;  /* 0x00001c00ff000988 */ /* 0x0005e40008000008 */
[----:B------:R-:W4:Y:S02]  /*3a20*/  SYNCS.PHASECHK.TRANS64.TRYWAIT P0, [UR4], R3 ;  /* 0x00000003ff0075a7 */ /* 0x000f240008001104 */
[----:B--2-4-:R-:W-:Y:S05]  /*3a30*/  @!P0 BRA `(.L_x_66) ;  /* 0x0000005c00b48947 */ /* 0x014fea0003800000 */
.L_x_155:
[----:B------:R-:W-:-:S04]  /*3a40*/  UIADD3 UR4, UPT, UPT, UR31, 0x1, URZ ;  /* 0x000000011f047890 */ /* 0x000fc8000fffe0ff */
[----:B------:R-:W-:-:S04]  /*3a50*/  UISETP.NE.AND UP0, UPT, UR4, 0x4, UPT ;  /* 0x000000040400788c */ /* 0x000fc8000bf05270 */
[----:B------:R-:W-:Y:S02]  /*3a60*/  USEL UR6, URZ, 0x1, UP0 ;  /* 0x00000001ff067887 */ /* 0x000fe40008000000 */
[----:B------:R-:W-:-:S04]  /*3a70*/  USEL UR4, UR4, URZ, UP0 ;  /* 0x000000ff04047287 */ /* 0x000fc80008000000 */
[----:B-1----:R-:W-:Y:S01]  /*3a80*/  ULEA UR5, UR4, UR26, 0x3 ;  /* 0x0000001a04057291 */ /* 0x002fe2000f8e18ff */
[----:B------:R-:W-:-:S04]  /*3a90*/  LOP3.LUT R2, R11, UR6, RZ, 0x3c, !PT ;  /* 0x000000060b027c12 */ /* 0x000fc8000f8e3cff */
[----:B--2---:R-:W-:-:S04]  /*3aa0*/  SHF.L.U32 R3, R2, 0x1f, RZ ;  /* 0x0000001f02037819 */ /* 0x004fc800000006ff */
[----:B------:R-:W1:Y:S02]  /*3ab0*/  SYNCS.PHASECHK.TRANS64.TRYWAIT P0, [UR5], R3 ;  /* 0x00000003ff0075a7 */ /* 0x000e640008001105 */
[----:B-1----:R-:W-:Y:S05]  /*3ac0*/  @!P0 BRA `(.L_x_67) ;  /* 0x0000005c00a88947 */ /* 0x002fea0003800000 */
.L_x_157:
        /* <DEDUP_REMOVED lines=9> */
.L_x_159:
[----:B------:R-:W-:-:S04]  /*3b60*/  UIADD3 UR4, UPT, UPT, UR4, 0x1, URZ ;  /* 0x0000000104047890 */ /* 0x000fc8000fffe0ff */
[----:B------:R-:W-:-:S04]  /*3b70*/  UISETP.NE.AND UP0, UPT, UR4, 0x4, UPT ;  /* 0x000000040400788c */ /* 0x000fc8000bf05270 */
[----:B------:R-:W-:Y:S02]  /*3b80*/  USEL UR5, URZ, 0x1, UP0 ;  /* 0x00000001ff057887 */ /* 0x000fe40008000000 */
[----:B------:R-:W-:-:S04]  /*3b90*/  USEL UR4, UR4, URZ, UP0 ;  /* 0x000000ff04047287 */ /* 0x000fc80008000000 */
[----:B------:R-:W-:Y:S01]  /*3ba0*/  ULEA UR4, UR4, UR26, 0x3 ;  /* 0x0000001a04047291 */ /* 0x000fe2000f8e18ff */
[----:B-1----:R-:W-:-:S04]  /*3bb0*/  LOP3.LUT R3, R2, UR5, RZ, 0x3c, !PT ;  /* 0x0000000502037c12 */ /* 0x002fc8000f8e3cff */
[----:B------:R-:W-:-:S04]  /*3bc0*/  SHF.L.U32 R3, R3, 0x1f, RZ ;  /* 0x0000001f03037819 */ /* 0x000fc800000006ff */
[----:B------:R-:W1:Y:S02]  /*3bd0*/  SYNCS.PHASECHK.TRANS64.TRYWAIT P0, [UR4], R3 ;  /* 0x00000003ff0075a7 */ /* 0x000e640008001104 */
[----:B-1----:R-:W-:Y:S05]  /*3be0*/  @!P0 BRA `(.L_x_69) ;  /* 0x0000005c00908947 */ /* 0x002fea0003800000 */
.L_x_161:
[----:B------:R-:W-:Y:S01]  /*3bf0*/  NOP ;  /* 0x0000000000007918 */ /* 0x000fe20000000000 */
[----:B-1----:R-:W1:Y:S01]  /*3c00*/  LDS R0, [UR8+0x14] ;  /* 0x00001408ff007984 */ /* 0x002e620008000800 */
[----:B------:R-:W-:Y:S01]  /*3c10*/  ULOP3.LUT UR4, UR42, 0xffff, URZ, 0xc0, !UPT ;  /* 0x0000ffff2a047892 */ /* 0x000fe2000f8ec0ff */
[----:B------:R-:W-:Y:S01]  /*3c20*/  UMOV UR5, 0xffff ;  /* 0x0000ffff00057882 */ /* 0x000fe20000000000 */
[----:B------:R-:W-:Y:S02]  /*3c30*/  UMOV UR6, 0x1 ;  /* 0x0000000100067882 */ /* 0x000fe40000000000 */
[----:B------:R-:W-:-:S04]  /*3c40*/  USHF.R.U32.HI UR4, URZ, 0x5, UR4 ;  /* 0x00000005ff047899 */ /* 0x000fc80008011604 */
[----:B------:R-:W-:Y:S02]  /*3c50*/  USHF.L.U32 UR5, UR5, UR4, URZ ;  /* 0x0000000405057299 */ /* 0x000fe400080006ff */
[----:B------:R-:W-:-:S04]  /*3c60*/  USHF.L.U32 UR4, UR6, UR4, URZ ;  /* 0x0000000406047299 */ /* 0x000fc800080006ff */
[----:B-1----:R-:W-:-:S04]  /*3c70*/  LOP3.LUT R0, R0, UR5, RZ, 0xc0, !PT ;  /* 0x0000000500007c12 */ /* 0x002fc8000f8ec0ff */
[----:B------:R-:W-:-:S13]  /*3c80*/  ISETP.NE.AND P0, PT, R0, UR5, PT ;  /* 0x0000000500007c0c */ /* 0x000fda000bf05270 */
[----:B------:R-:W-:Y:S05]  /*3c90*/  @P0 BRA `(.L_x_70) ;  /* 0x0000000000580947 */ /* 0x000fea0003800000 */
[----:B------:R-:W1:Y:S02]  /*3ca0*/  LDS R0, [UR8+0x18] ;  /* 0x00001808ff007984 */ /* 0x000e640008000800 */
[----:B-1----:R-:W-:-:S04]  /*3cb0*/  LOP3.LUT R0, R0, UR4, RZ, 0xc0, !PT ;  /* 0x0000000400007c12 */ /* 0x002fc8000f8ec0ff */
[----:B------:R-:W-:-:S13]  /*3cc0*/  ISETP.NE.AND P0, PT, R0, UR4, PT ;  /* 0x0000000400007c0c */ /* 0x000fda000bf05270 */
[----:B------:R-:W-:Y:S05]  /*3cd0*/  @P0 BRA `(.L_x_71) ;  /* 0x00000000003c0947 */ /* 0x000fea0003800000 */
[----:B------:R-:W1:Y:S01]  /*3ce0*/  S2R R2, SR_LANEID ;  /* 0x0000000000027919 */ /* 0x000e620000000000 */
[----:B------:R-:W-:Y:S01]  /*3cf0*/  ULOP3.LUT UR5, URZ, UR5, URZ, 0x33, !UPT ;  /* 0x00000005ff057292 */ /* 0x000fe2000f8e33ff */
[----:B------:R-:W-:Y:S01]  /*3d00*/  LOP3.LUT R4, RZ, UR4, RZ, 0x33, !PT ;  /* 0x00000004ff047c12 */ /* 0x000fe2000f8e33ff */
[----:B------:R-:W-:Y:S02]  /*3d10*/  VOTEU.ANY UR4, UPT, PT ;  /* 0x0000000000047886 */ /* 0x000fe400038e0100 */
[----:B------:R-:W-:Y:S01]  /*3d20*/  UFLO.U32 UR4, UR4 ;  /* 0x00000004000472bd */ /* 0x000fe200080e0000 */
[----:B------:R-:W2:Y:S01]  /*3d30*/  REDUX UR6, R4 ;  /* 0x00000000040673c4 */ /* 0x000ea20000000000 */
[----:B------:R-:W-:-:S06]  /*3d40*/  IMAD.U32 R0, RZ, RZ, UR5 ;  /* 0x00000005ff007e24 */ /* 0x000fcc000f8e00ff */
[----:B------:R4:W-:Y:S01]  /*3d50*/  UTCATOMSWS.AND URZ, UR5 ;  /* 0x0000000500ff79e3 */ /* 0x0009e20008000000 */
[----:B------:R-:W3:Y:S01]  /*3d60*/  REDUX UR7, R0 ;  /* 0x00000000000773c4 */ /* 0x000ee20000000000 */
[----:B-1----:R-:W-:Y:S01]  /*3d70*/  ISETP.EQ.U32.AND P0, PT, R2, UR4, PT ;  /* 0x0000000402007c0c */ /* 0x002fe2000bf02070 */
[----:B--2---:R-:W-:Y:S01]  /*3d80*/  IMAD.U32 R2, RZ, RZ, UR6 ;  /* 0x00000006ff027e24 */ /* 0x004fe2000f8e00ff */
[----:B---3--:R-:W-:-:S11]  /*3d90*/  MOV R3, UR7 ;  /* 0x0000000700037c02 */ /* 0x008fd60008000f00 */
[----:B------:R4:W-:Y:S04]  /*3da0*/  @P0 ATOMS.AND RZ, [UR8+0x14], R3 ;  /* 0x00001403ffff098c */ /* 0x0009e8000a800008 */
[----:B------:R4:W-:Y:S01]  /*3db0*/  @P0 ATOMS.AND RZ, [UR8+0x18], R2 ;  /* 0x00001802ffff098c */ /* 0x0009e2000a800008 */
[----:B------:R-:W-:Y:S05]  /*3dc0*/  BRA `(.L_x_72) ;  /* 0x0000000000147947 */ /* 0x000fea0003800000 */
.L_x_71:
[----:B------:R-:W-:Y:S02]  /*3dd0*/  MOV R2, 0x3df0 ;  /* 0x00003df000027802 */ /* 0x000fe40000000f00 */
[----:B---3-5:R-:W-:Y:S05]  /*3de0*/  CALL.REL.NOINC `($__internal_0_$__cuda_sm10x_tcgen05_guardrail_trap_col_being_dealloced_not_returned_by_alloc) ;  /* 0x0000006000787944 */ /* 0x028fea0003c00000 */
[----:B------:R-:W-:Y:S05]  /*3df0*/  BRA `(.L_x_72) ;  /* 0x0000000000087947 */ /* 0x000fea0003800000 */
.L_x_70:
[----:B------:R-:W-:Y:S02]  /*3e00*/  MOV R2, 0x3e20 ;  /* 0x00003e2000027802 */ /* 0x000fe40000000f00 */
[----:B---3-5:R-:W-:Y:S05]  /*3e10*/  CALL.REL.NOINC `($__internal_2_$__cuda_sm10x_tcgen05_guardrail_trap_unallocated_columns_being_dealloced) ;  /* 0x0000006000847944 */ /* 0x028fea0003c00000 */
.L_x_72:
[----:B------:R-:W-:Y:S01]  /*3e20*/  NOP ;  /* 0x0000000000007918 */ /* 0x000fe20000000000 */
[----:B----4-:R-:W-:Y:S05]  /*3e30*/  EXIT ;  /* 0x000000000000794d */ /* 0x010fea0003800000 */
.L_x_54:
[----:B------:R-:W-:-:S09]  /*3e40*/  UISETP.NE.OR UP0, UPT, UR17, 0x3, !UP3 ;  /* 0x000000031100788c */ /* 0x000fd2000df05670 */
[----:B------:R-:W-:Y:S05]  /*3e50*/  BRA.U UP0, `(.L_x_73) ;  /* 0x0000001100547547 */ /* 0x000fea000b800000 */
[----:B------:R-:W1:Y:S01]  /*3e60*/  LDCU UR31, c[0x0][0x370] ;  /* 0x00006e00ff1f77ac */ /* 0x000e620008000800 */
[----:B------:R-:W2:Y:S01]  /*3e70*/  LDC.64 R16, c[0x0][0x348] ;  /* 0x0000d200ff107b82 */ /* 0x000ea20000000a00 */
[----:B------:R-:W-:Y:S02]  /*3e80*/  HFMA2 R13, -RZ, RZ, 0, 0 ;  /* 0x00000000ff0d7431 */ /* 0x000fe400000001ff */
[----:B------:R-:W-:Y:S01]  /*3e90*/  IMAD.MOV.U32 R15, RZ, RZ, 0x1 ;  /* 0x00000001ff0f7424 */ /* 0x000fe200078e00ff */
[----:B------:R-:W1:Y:S01]  /*3ea0*/  LDCU.128 UR48, c[0x0][0xb10] ;  /* 0x00016200ff3077ac */ /* 0x000e620008000c00 */
[----:B------:R-:W-:Y:S01]  /*3eb0*/  IMAD.MOV.U32 R14, RZ, RZ, RZ ;  /* 0x000000ffff0e7224 */ /* 0x000fe200078e00ff */
[----:B------:R-:W-:Y:S01]  /*3ec0*/  MOV R7, 0x2000 ;  /* 0x0000200000077802 */ /* 0x000fe20000000f00 */
[----:B------:R-:W3:Y:S01]  /*3ed0*/  LDCU UR30, c[0x0][0x374] ;  /* 0x00006e80ff1e77ac */ /* 0x000ee20008000800 */
[----:B------:R-:W4:Y:S01]  /*3ee0*/  LDC.64 R2, c[0x0][0x888] ;  /* 0x00022200ff027b82 */ /* 0x000f220000000a00 */
[----:B------:R-:W3:Y:S01]  /*3ef0*/  LDCU UR15, c[0x0][0xb0c] ;  /* 0x00016180ff0f77ac */ /* 0x000ee20008000800 */
[----:B------:R-:W2:Y:S06]  /*3f00*/  LDCU UR40, c[0x0][0xb20] ;  /* 0x00016400ff2877ac */ /* 0x000eac0008000800 */
[----:B------:R-:W4:Y:S01]  /*3f10*/  LDC.64 R4, c[0x0][0x890] ;  /* 0x00022400ff047b82 */ /* 0x000f220000000a00 */
[----:B------:R-:W2:Y:S01]  /*3f20*/  LDCU UR4, c[0x0][0xb30] ;  /* 0x00016600ff0477ac */ /* 0x000ea20008000800 */
[----:B------:R-:W-:Y:S01]  /*3f30*/  UMOV UR21, 0x400 ;  /* 0x0000040000157882 */ /* 0x000fe20000000000 */
[----:B-1----:R-:W-:-:S02]  /*3f40*/  UIMAD.WIDE.U32 UR6, UR31, UR48, URZ ;  /* 0x000000301f0672a5 */ /* 0x002fc4000f8e00ff */
[----:B---3--:R-:W-:Y:S02]  /*3f50*/  UIMAD.WIDE.U32 UR8, UR30, UR51, URZ ;  /* 0x000000331e0872a5 */ /* 0x008fe4000f8e00ff */
[----:B------:R-:W-:Y:S02]  /*3f60*/  ULEA UR21, UR47, UR21, 0x18 ;  /* 0x000000152f157291 */ /* 0x000fe4000f8ec0ff */
[----:B------:R-:W-:Y:S02]  /*3f70*/  UPLOP3.LUT UP3, UPT, UPT, UPT, UPT, 0x40, 0x4 ;  /* 0x000000000004789c */ /* 0x000fe40003f6e870 */
[----:B------:R-:W-:Y:S01]  /*3f80*/  UIADD3 UR37, UPT, UPT, UR21, 0x48, URZ ;  /* 0x0000004815257890 */ /* 0x000fe2000fffe0ff */
[----:B------:R-:W-:Y:S01]  /*3f90*/  UMOV UR6, UR7 ;  /* 0x0000000700067c82 */ /* 0x000fe20008000000 */
[----:B------:R-:W-:Y:S01]  /*3fa0*/  UMOV UR38, UR9 ;  /* 0x0000000900267c82 */ /* 0x000fe20008000000 */
[----:B------:R-:W-:Y:S02]  /*3fb0*/  UISETP.GE.AND UP0, UPT, UR42, 0x1, UPT ;  /* 0x000000012a00788c */ /* 0x000fe4000bf06270 */
[----:B------:R-:W-:Y:S01]  /*3fc0*/  UISETP.NE.AND UP4, UPT, UR42, 0x1, UPT ;  /* 0x000000012a00788c */ /* 0x000fe2000bf85270 */
[----:B------:R-:W1:Y:S01]  /*3fd0*/  LDCU.64 UR22, c[0x0][0xb28] ;  /* 0x00016500ff1677ac */ /* 0x000e620008000a00 */
[----:B------:R-:W-:-:S02]  /*3fe0*/  UISETP.NE.AND UP6, UPT, UR15, 0x1, UPT ;  /* 0x000000010f00788c */ /* 0x000fc4000bfc5270 */
[----:B------:R-:W-:Y:S02]  /*3ff0*/  UISETP.NE.AND UP5, UPT, UR50, 0x1, UPT ;  /* 0x000000013200788c */ /* 0x000fe4000bfa5270 */
[----:B------:R-:W-:Y:S02]  /*4000*/  UIADD3 UR33, UPT, UPT, UR21, 0x30, URZ ;  /* 0x0000003015217890 */ /* 0x000fe4000fffe0ff */
[----:B------:R-:W-:Y:S02]  /*4010*/  UIADD3 UR25, UPT, UPT, UR21, 0x38, URZ ;  /* 0x0000003815197890 */ /* 0x000fe4000fffe0ff */
[----:B------:R-:W-:Y:S02]  /*4020*/  UIADD3 UR17, UPT, UPT, UR21, 0x40, URZ ;  /* 0x0000004015117890 */ /* 0x000fe4000fffe0ff */
[----:B------:R-:W-:Y:S02]  /*4030*/  UPRMT UR37, UR47, 0x654, UR37 ;  /* 0x000006542f257896 */ /* 0x000fe40008000025 */
[----:B------:R-:W-:-:S02]  /*4040*/  USHF.R.U32.HI UR39, URZ, UR49, UR6 ;  /* 0x00000031ff277299 */ /* 0x000fc40008011606 */
[----:B--2---:R-:W-:Y:S02]  /*4050*/  USHF.R.U32.HI UR38, URZ, UR40, UR38 ;  /* 0x00000028ff267299 */ /* 0x004fe40008011626 */
[----:B------:R-:W-:-:S11]  /*4060*/  UISETP.NE.AND UP2, UPT, UR4, 0x1, UPT ;  /* 0x000000010400788c */ /* 0x000fd6000bf45270 */
.L_x_84:
[C---:B------:R-:W-:Y:S02]  /*4070*/  LEA R12, R14.reuse, UR21, 0x3 ;  /* 0x000000150e0c7c11 */ /* 0x040fe4000f8e18ff */
[----:B------:R-:W-:Y:S02]  /*4080*/  SHF.L.U32 R9, R13, 0x1f, RZ ;  /* 0x0000001f0d097819 */ /* 0x000fe400000006ff */
[----:B------:R-:W-:Y:S02]  /*4090*/  LEA R10, R14, UR21, 0x4 ;  /* 0x000000150e0a7c11 */ /* 0x000fe4000f8e20ff */
[----:B--2---:R-:W2:Y:S02]  /*40a0*/  SYNCS.PHASECHK.TRANS64.TRYWAIT P0, [R12+URZ+0x80], R9 ;  /* 0x000080090c0075a7 */ /* 0x004ea400080011ff */
[----:B--2---:R-:W-:Y:S05]  /*40b0*/  @!P0 BRA `(.L_x_74) ;  /* 0x0000005800748947 */ /* 0x004fea0003800000 */
.L_x_162:
[----:B--2---:R-:W2:Y:S01]  /*40c0*/  LDS.128 R8, [R10+0x110] ;  /* 0x000110000a087984 */ /* 0x004ea20000000c00 */
[----:B------:R-:W-:Y:S01]  /*40d0*/  UISETP.GE.AND UP0, UPT, UR42, 0x1, UPT ;  /* 0x000000012a00788c */ /* 0x000fe2000bf06270 */
[----:B------:R-:W-:Y:S01]  /*40e0*/  @!PT LDS RZ, [RZ] ;  /* 0x00000000fffff984 */ /* 0x000fe20000000800 */
[----:B------:R-:W-:Y:S01]  /*40f0*/  @!PT LDS RZ, [RZ] ;  /* 0x00000000fffff984 */ /* 0x000fe20000000800 */
[----:B------:R-:W-:Y:S01]  /*4100*/  @!PT LDS RZ, [RZ] ;  /* 0x00000000fffff984 */ /* 0x000fe20000000800 */
[----:B------:R-:W-:Y:S01]  /*4110*/  @!PT LDS RZ, [RZ] ;  /* 0x00000000fffff984 */ /* 0x000fe20000000800 */
[----:B------:R3:W-:Y:S06]  /*4120*/  MEMBAR.ALL.CTA ;  /* 0x0000000000007992 */ /* 0x0007ec0000008000 */
[----:B---3--:R-:W3:Y:S01]  /*4130*/  FENCE.VIEW.ASYNC.S ;  /* 0x00000000000073c6 */ /* 0x008ee20000000000 */
[----:B--2---:R-:W-:Y:S11]  /*4140*/  LOP3.LUT P0, RZ, R10, 0x1, RZ, 0xc0, !PT ;  /* 0x000000010aff7812 */ /* 0x004ff6000780c0ff */
[----:B------:R-:W-:Y:S02]  /*4150*/  @!UPT UIADD3 URZ, UPT, UPT, URZ, URZ, URZ ;  /* 0x000000fffffff290 */ /* 0x000fe4000fffe0ff */
[----:B---3--:R-:W-:Y:S01]  /*4160*/  VOTEU.ANY UP1, P0 ;  /* 0x0000000000ff7886 */ /* 0x008fe20000020100 */
[----:B------:R-:W-:Y:S11]  /*4170*/  PLOP3.LUT P0, PT, PT, PT, UP1, 0x80, 0x8 ;  /* 0x000000000008781c */ /* 0x000ff60003f0f018 */
[----:B------:R-:W-:Y:S02]  /*4180*/  @!UPT UIADD3 URZ, UPT, UPT, URZ, URZ, URZ ;  /* 0x000000fffffff290 */ /* 0x000fe4000fffe0ff */
[----:B------:R-:W-:Y:S02]  /*4190*/  @P0 SHF.R.U32.HI R0, RZ, 0x10, R9 ;  /* 0x00000010ff000819 */ /* 0x000fe40000011609 */
[----:B------:R-:W-:Y:S02]  /*41a0*/  @P0 MOV R6, R8 ;  /* 0x0000000800060202 */ /* 0x000fe40000000f00 */
[----:B------:R-:W-:Y:S01]  /*41b0*/  @P0 R2UR UR4, R0 ;  /* 0x00000000000402ca */ /* 0x000fe200000e0000 */
[----:B------:R-:W-:Y:S01]  /*41c0*/  VIADD R0, R12, 0x90 ;  /* 0x000000900c007836 */ /* 0x000fe20000000000 */
[----:B------:R-:W-:Y:S02]  /*41d0*/  @P0 LOP3.LUT R8, R9, 0xffff, RZ, 0xc0, !PT ;  /* 0x0000ffff09080812 */ /* 0x000fe400078ec0ff */
[----:B------:R-:W-:Y:S02]  /*41e0*/  @P0 R2UR UR6, R6 ;  /* 0x00000000060602ca */ /* 0x000fe400000e0000 */
[----:B------:R-:W-:Y:S02]  /*41f0*/  PRMT R0, RZ, 0x654, R0 ;  /* 0x00000654ff007816 */ /* 0x000fe40000000000 */
[----:B------:R-:W-:Y:S02]  /*4200*/  @P0 R2UR UR5, R8 ;  /* 0x00000000080502ca */ /* 0x000fe400000e0000 */
[----:B------:R2:W-:Y:S03]  /*4210*/  SYNCS.ARRIVE.TRANS64.RED.A1T0 RZ, [R0+URZ], RZ ;  /* 0x000000ff00ff79a7 */ /* 0x0005e600081004ff */
[----:B------:R-:W-:Y:S04]  /*4220*/  @UP1 UMOV UR29, UR4 ;  /* 0x00000004001d1c82 */ /* 0x000fe80008000000 */
[----:B------:R-:W-:Y:S04]  /*4230*/  @UP1 UMOV UR14, UR6 ;  /* 0x00000006000e1c82 */ /* 0x000fe80008000000 */
[----:B------:R-:W-:Y:S01]  /*4240*/  @UP1 UMOV UR13, UR5 ;  /* 0x00000005000d1c82 */ /* 0x000fe20008000000 */
[----:B------:R-:W-:Y:S05]  /*4250*/  BRA.U !UP0, `(.L_x_75) ;  /* 0x0000000108a47547 */ /* 0x000fea000b800000 */
[----:B------:R-:W-:Y:S02]  /*4260*/  UIMAD.WIDE.U32 UR18, UR13, UR51, URZ ;  /* 0x000000330d1272a5 */ /* 0x000fe4000f8e00ff */
[----:B------:R-:W-:Y:S02]  /*4270*/  UIMAD.WIDE.U32 UR26, UR14, UR48, URZ ;  /* 0x000000300e1a72a5 */ /* 0x000fe4000f8e00ff */
[----:B------:R-:W-:Y:S02]  /*4280*/  USEL UR4, UR30, UR38, !UP5 ;  /* 0x000000261e047287 */ /* 0x000fe4000e800000 */
[----:B------:R-:W-:Y:S02]  /*4290*/  USEL UR7, UR31, UR39, !UP6 ;  /* 0x000000271f077287 */ /* 0x000fe4000f000000 */
[----:B-1----:R-:W-:Y:S02]  /*42a0*/  UIMAD.WIDE.U32 UR8, UR4, UR22, URZ ;  /* 0x00000016040872a5 */ /* 0x002fe4000f8e00ff */
[----:B------:R-:W-:Y:S01]  /*42b0*/  UIMAD.WIDE.U32 UR10, UR7, UR22, URZ ;  /* 0x00000016070a72a5 */ /* 0x000fe2000f8e00ff */
[----:B------:R-:W-:Y:S02]  /*42c0*/  UMOV UR5, UR19 ;  /* 0x0000001300057c82 */ /* 0x000fe40008000000 */
[----:B------:R-:W-:Y:S03]  /*42d0*/  USHF.R.U32.HI UR6, URZ, UR40, UR5 ;  /* 0x00000028ff067299 */ /* 0x000fe60008011605 */
[----:B------:R-:W-:Y:S01]  /*42e0*/  UMOV UR5, UR27 ;  /* 0x0000001b00057c82 */ /* 0x000fe20008000000 */
[----:B------:R-:W-:Y:S02]  /*42f0*/  USEL UR6, UR13, UR6, !UP5 ;  /* 0x000000060d067287 */ /* 0x000fe4000e800000 */
[----:B------:R-:W-:Y:S03]  /*4300*/  USHF.R.U32.HI UR12, URZ, UR49, UR5 ;  /* 0x00000031ff0c7299 */ /* 0x000fe60008011605 */
[----:B------:R-:W-:Y:S02]  /*4310*/  UMOV UR5, UR9 ;  /* 0x0000000900057c82 */ /* 0x000fe40008000000 */
[----:B------:R-:W-:Y:S03]  /*4320*/  @UP4 USHF.R.U32.HI UR4, URZ, UR23, UR5 ;  /* 0x00000017ff044299 */ /* 0x000fe60008011605 */
[----:B------:R-:W-:Y:S01]  /*4330*/  UMOV UR5, UR11 ;  /* 0x0000000b00057c82 */ /* 0x000fe20008000000 */
[----:B------:R-:W-:Y:S02]  /*4340*/  UIMAD UR4, UR42, UR4, URZ ;  /* 0x000000042a0472a4 */ /* 0x000fe4000f8e02ff */
[----:B------:R-:W-:Y:S02]  /*4350*/  @UP4 USHF.R.U32.HI UR7, URZ, UR23, UR5 ;  /* 0x00000017ff074299 */ /* 0x000fe40008011605 */
[----:B------:R-:W-:Y:S02]  /*4360*/  UIMAD.WIDE.U32 UR10, UR6, UR22, URZ ;  /* 0x00000016060a72a5 */ /* 0x000fe4000f8e00ff */
[----:B------:R-:W-:Y:S02]  /*4370*/  USEL UR5, UR14, UR12, !UP6 ;  /* 0x0000000c0e057287 */ /* 0x000fe4000f000000 */
[----:B------:R-:W-:Y:S02]  /*4380*/  UIMAD UR8, UR42, UR7, URZ ;  /* 0x000000072a0872a4 */ /* 0x000fe4000f8e02ff */
[----:B------:R-:W-:Y:S03]  /*4390*/  UISETP.GE.AND UP0, UPT, UR6, UR4, UPT ;  /* 0x000000040600728c */ /* 0x000fe6000bf06270 */
[----:B------:R-:W-:Y:S01]  /*43a0*/  UMOV UR4, UR11 ;  /* 0x0000000b00047c82 */ /* 0x000fe20008000000 */
[----:B------:R-:W-:Y:S02]  /*43b0*/  UISETP.GE.OR UP0, UPT, UR5, UR8, UP0 ;  /* 0x000000080500728c */ /* 0x000fe40008706670 */
[----:B------:R-:W-:Y:S02]  /*43c0*/  USHF.R.U32.HI UR4, URZ, UR23, UR4 ;  /* 0x00000017ff047299 */ /* 0x000fe40008011604 */
[----:B------:R-:W-:Y:S02]  /*43d0*/  UIMAD.WIDE.U32 UR8, UR5, UR22, URZ ;  /* 0x00000016050872a5 */ /* 0x000fe4000f8e00ff */
[----:B------:R-:W-:Y:S04]  /*43e0*/  USEL UR10, UR6, UR4, !UP4 ;  /* 0x00000004060a7287 */ /* 0x000fe8000e000000 */
[----:B------:R-:W-:Y:S01]  /*43f0*/  UIADD3 UR11, UPT, UPT, -UR10, URZ, URZ ;  /* 0x000000ff0a0b7290 */ /* 0x000fe2000fffe1ff */
[----:B------:R-:W-:Y:S02]  /*4400*/  @!UP0 UMOV UR4, UR9 ;  /* 0x0000000900048c82 */ /* 0x000fe40008000000 */
[----:B------:R-:W-:Y:S02]  /*4410*/  @!UP0 USHF.R.U32.HI UR4, URZ, UR23, UR4 ;  /* 0x00000017ff048299 */ /* 0x000fe40008011604 */
[----:B------:R-:W-:Y:S02]  /*4420*/  UIMAD UR8, UR42, UR11, UR6 ;  /* 0x0000000b2a0872a4 */ /* 0x000fe4000f8e0206 */
[----:B------:R-:W-:Y:S04]  /*4430*/  @!UP0 USEL UR4, UR5, UR4, !UP4 ;  /* 0x0000000405048287 */ /* 0x000fe8000e000000 */
[----:B------:R-:W-:Y:S02]  /*4440*/  @!UP0 UIMAD UR8, UR7, UR8, UR4 ;  /* 0x00000008070882a4 */ /* 0x000fe4000f8e0204 */
[----:B------:R-:W-:Y:S02]  /*4450*/  @!UP0 UIADD3 UR9, UPT, UPT, UR10, -UR4, URZ ;  /* 0x800000040a098290 */ /* 0x000fe4000fffe0ff */
[----:B------:R-:W-:Y:S02]  /*4460*/  UIADD3 UR4, UPT, UPT, -UR5, URZ, URZ ;  /* 0x000000ff05047290 */ /* 0x000fe4000fffe1ff */
[----:B------:R-:W-:Y:S02]  /*4470*/  UIADD3 UR7, UPT, UPT, -UR6, URZ, URZ ;  /* 0x000000ff06077290 */ /* 0x000fe4000fffe1ff */
[----:B------:R-:W-:Y:S02]  /*4480*/  @!UP0 UIMAD UR6, UR9, UR42, UR5 ;  /* 0x0000002a090682a4 */ /* 0x000fe4000f8e0205 */
[----:B------:R-:W-:Y:S02]  /*4490*/  UIMAD UR14, UR15, UR4, UR14 ;  /* 0x000000040f0e72a4 */ /* 0x000fe4000f8e020e */
[----:B------:R-:W-:Y:S01]  /*44a0*/  UIMAD UR13, UR50, UR7, UR13 ;  /* 0x00000007320d72a4 */ /* 0x000fe2000f8e020d */
[----:B------:R-:W-:Y:S02]  /*44b0*/  @!UP0 UMOV UR5, UR8 ;  /* 0x0000000800058c82 */ /* 0x000fe40008000000 */
[----:B------:R-:W-:Y:S02]  /*44c0*/  UIMAD UR14, UR5, UR15, UR14 ;  /* 0x0000000f050e72a4 */ /* 0x000fe4000f8e020e */
[----:B------:R-:W-:Y:S11]  /*44d0*/  UIMAD UR13, UR6, UR50, UR13 ;  /* 0x00000032060d72a4 */ /* 0x000ff6000f8e020d */
[----:B------:R-:W-:Y:S01]  /*44e0*/  @!UPT UIADD3 URZ, UPT, UPT, URZ, URZ, URZ ;  /* 0x000000fffffff290 */ /* 0x000fe2000fffe0ff */
.L_x_75:
[----:B------:R-:W3:Y:S01]  /*44f0*/  @!UP2 LDCU.128 UR8, c[0x0][0xb10] ;  /* 0x00016200ff08a7ac */ /* 0x000ee20008000c00 */
[C---:B----4-:R-:W-:Y:S02]  /*4500*/  ISETP.NE.U32.AND P1, PT, R4.reuse, RZ, PT ;  /* 0x000000ff0400720c */ /* 0x050fe40003f25070 */
[----:B------:R-:W-:Y:S02]  /*4510*/  ISETP.NE.U32.AND P0, PT, R4, RZ, PT ;  /* 0x000000ff0400720c */ /* 0x000fe40003f05070 */
[C---:B------:R-:W-:Y:S02]  /*4520*/  ISETP.NE.AND.EX P1, PT, R5.reuse, RZ, PT, P1 ;  /* 0x000000ff0500720c */ /* 0x040fe40003f25310 */
[----:B------:R-:W-:Y:S01]  /*4530*/  ISETP.NE.AND.EX P0, PT, R5, RZ, PT, P0 ;  /* 0x000000ff0500720c */ /* 0x000fe20003f05300 */
[----:B------:R-:W4:Y:S01]  /*4540*/  @!UP2 LDCU UR5, c[0x0][0xb0c] ;  /* 0x00016180ff05a7ac */ /* 0x000f220008000800 */
[----:B------:R-:W-:Y:S01]  /*4550*/  SHF.L.U32 R9, R15, 0x1f, RZ ;  /* 0x0000001f0f097819 */ /* 0x000fe200000006ff */
[----:B------:R-:W-:Y:S02]  /*4560*/  USHF.L.U32 UR35, UR16, 0x7, URZ ;  /* 0x0000000710237899 */ /* 0x000fe400080006ff */
[----:B------:R-:W-:Y:S02]  /*4570*/  USHF.L.U32 UR34, UR20, 0x7, URZ ;  /* 0x0000000714227899 */ /* 0x000fe400080006ff */
[----:B---3--:R-:W-:Y:S07]  /*4580*/  UIMAD.WIDE.U32 UR6, UR14, UR8, URZ ;  /* 0x000000080e0672a5 */ /* 0x008fee000f8e00ff */
[----:B------:R-:W-:Y:S01]  /*4590*/  @!UP2 UMOV UR4, UR7 ;  /* 0x000000070004ac82 */ /* 0x000fe20008000000 */
[----:B----4-:R-:W-:Y:S02]  /*45a0*/  @!UP2 UISETP.NE.AND UP0, UPT, UR5, 0x1, UPT ;  /* 0x000000010500a88c */ /* 0x010fe4000bf05270 */
[----:B------:R-:W-:Y:S02]  /*45b0*/  @!UP2 USHF.R.U32.HI UR4, URZ, UR9, UR4 ;  /* 0x00000009ff04a299 */ /* 0x000fe40008011604 */
[----:B------:R-:W-:Y:S02]  /*45c0*/  UIMAD.WIDE.U32 UR6, UR13, UR11, URZ ;  /* 0x0000000b0d0672a5 */ /* 0x000fe4000f8e00ff */
[----:B------:R-:W-:Y:S02]  /*45d0*/  @!UP2 USEL UR8, UR14, UR4, !UP0 ;  /* 0x000000040e08a287 */ /* 0x000fe4000c000000 */
[----:B------:R-:W-:Y:S03]  /*45e0*/  @!UP2 UISETP.NE.AND UP0, UPT, UR10, 0x1, UPT ;  /* 0x000000010a00a88c */ /* 0x000fe6000bf05270 */
[----:B------:R-:W-:Y:S02]  /*45f0*/  @!UP2 UMOV UR6, UR7 ;  /* 0x000000070006ac82 */ /* 0x000fe40008000000 */
[----:B------:R-:W3:Y:S02]  /*4600*/  @!UP2 LDCU UR4, c[0x0][0xb20] ;  /* 0x00016400ff04a7ac */ /* 0x000ee40008000800 */
[----:B---3--:R-:W-:Y:S04]  /*4610*/  @!UP2 USHF.R.U32.HI UR6, URZ, UR4, UR6 ;  /* 0x00000004ff06a299 */ /* 0x008fe80008011606 */
[----:B------:R-:W-:Y:S04]  /*4620*/  @!UP2 USEL UR6, UR13, UR6, !UP0 ;  /* 0x000000060d06a287 */ /* 0x000fe8000c000000 */
[----:B------:R-:W-:Y:S02]  /*4630*/  @!UP2 UIADD3 UR4, UPT, UPT, -UR8, UR6, URZ ;  /* 0x000000060804a290 */ /* 0x000fe4000fffe1ff */
[----:B------:R-:W-:Y:S02]  /*4640*/  @!UP2 UIADD3 UR6, UPT, UPT, UR8, -UR6, URZ ;  /* 0x800000060806a290 */ /* 0x000fe4000fffe0ff */
[----:B------:R-:W-:Y:S02]  /*4650*/  @!UP2 UIMAD UR14, UR4, UR5, UR14 ;  /* 0x00000005040ea2a4 */ /* 0x000fe4000f8e020e */
[----:B------:R-:W-:Y:S01]  /*4660*/  @!UP2 UIMAD UR13, UR6, UR10, UR13 ;  /* 0x0000000a060da2a4 */ /* 0x000fe2000f8e020d */
[----:B------:R-:W-:Y:S11]  /*4670*/  BRA.U UP3, `(.L_x_76) ;  /* 0x0000000103107547 */ /* 0x000ff6000b800000 */
[----:B--2---:R-:W-:Y:S04]  /*4680*/  MOV R0, UR45 ;  /* 0x0000002d00007c02 */ /* 0x004fe80008000f00 */
[----:B------:R-:W-:Y:S04]  /*4690*/  SHF.L.U32 R11, R0, 0x1f, RZ ;  /* 0x0000001f000b7819 */ /* 0x000fe800000006ff */
[----:B------:R-:W2:Y:S02]  /*46a0*/  SYNCS.PHASECHK.TRANS64.TRYWAIT P2, [UR21+0x78], R11 ;  /* 0x0000780bff0075a7 */ /* 0x000ea40008041115 */
[----:B--2---:R-:W-:Y:S05]  /*46b0*/  @!P2 BRA `(.L_x_77) ;  /* 0x000000540008a947 */ /* 0x004fea0003800000 */
.L_x_76:
[----:B------:R-:W-:Y:S05]  /*46c0*/  @!P1 BRA `(.L_x_78) ;  /* 0x0000000000309947 */ /* 0x000fea0003800000 */
[----:B------:R-:W-:Y:S01]  /*46d0*/  ISETP.NE.U32.AND P1, PT, R2, RZ, PT ;  /* 0x000000ff0200720c */ /* 0x000fe20003f25070 */
[----:B------:R-:W3:Y:S01]  /*46e0*/  LDCU.64 UR4, c[0x0][0x358] ;  /* 0x00006b00ff0477ac */ /* 0x000ee20008000a00 */
[----:B------:R-:W-:Y:S02]  /*46f0*/  IMAD.MOV.U32 R80, RZ, RZ, 0x1 ;  /* 0x00000001ff507424 */ /* 0x000fe400078e00ff */
[----:B------:R-:W-:Y:S11]  /*4700*/  ISETP.NE.AND.EX P1, PT, R3, RZ, PT, P1 ;  /* 0x000000ff0300720c */ /* 0x000ff60003f25310 */
[----:B------:R-:W-:Y:S02]  /*4710*/  @!UPT UIADD3 URZ, UPT, UPT, URZ, URZ, URZ ;  /* 0x000000fffffff290 */ /* 0x000fe4000fffe0ff */
[----:B--2---:R-:W2:Y:S01]  /*4720*/  @P1 LDC.64 R10, c[0x0][0x888] ;  /* 0x00022200ff0a1b82 */ /* 0x004ea20000000a00 */
[----:B------:R-:W-:Y:S04]  /*4730*/  @P1 IMAD R0, R4, UR36, RZ ;  /* 0x0000002404001c24 */ /* 0x000fe8000f8e02ff */
[----:B--2---:R-:W-:Y:S04]  /*4740*/  @P1 IMAD.WIDE R10, R0, 0x4, R10 ;  /* 0x00000004000a1825 */ /* 0x004fe800078e020a */
[----:B------:R-:W-:Y:S01]  /*4750*/  HFMA2 R0, -RZ, RZ, 0, 5.9604644775390625e-08 ;  /* 0x00000001ff007431 */ /* 0x000fe200000001ff */
[----:B---3-5:R3:W5:Y:S04]  /*4760*/  @P1 LDG.E R41, desc[UR4][R10.64] ;  /* 0x000000040a291981 */ /* 0x028768000c1e1900 */
[----:B------:R-:W-:Y:S01]  /*4770*/  @!P1 PRMT R80, R0, 0x7610, R80 ;  /* 0x0000761000509816 */ /* 0x000fe20000000050 */
[----:B---3--:R-:W4:Y:S06]  /*4780*/  @!P1 LDC R41, c[0x0][0x880] ;  /* 0x00022000ff299b82 */ /* 0x008f2c0000000800 */
.L_x_78:
[----:B----45:R-:W-:Y:S01]  /*4790*/  @!P0 FSETP.EQ.AND P1, PT, R41, RZ, PT ;  /* 0x000000ff2900820b */ /* 0x030fe20003f22000 */
[----:B------:R-:W-:Y:S01]  /*47a0*/  @!UPT UIADD3 URZ, UPT, UPT, URZ, URZ, URZ ;  /* 0x000000fffffff290 */ /* 0x000fe2000fffe0ff */
[----:B------:R-:W-:Y:S11]  /*47b0*/  @!P0 BRA `(.L_x_79) ;  /* 0x0000000000188947 */ /* 0x000ff60003800000 */
[----:B------:R-:W-:Y:S02]  /*47c0*/  LOP3.LUT P0, RZ, R80, 0xff, RZ, 0xc0, !PT ;  /* 0x000000ff50ff7812 */ /* 0x000fe4000780c0ff */
[----:B------:R-:W-:Y:S04]  /*47d0*/  ISETP.NE.U32.AND P1, PT, R2, RZ, PT ;  /* 0x000000ff0200720c */ /* 0x000fe80003f25070 */
[----:B------:R-:W-:Y:S04]  /*47e0*/  ISETP.NE.AND.EX P1, PT, R3, RZ, PT, P1 ;  /* 0x000000ff0300720c */ /* 0x000fe80003f25310 */
[----:B------:R-:W-:Y:S03]  /*47f0*/  PLOP3.LUT P1, PT, P1, PT, PT, 0x8, 0x80 ;  /* 0x000000000080781c */ /* 0x000fe60000f2e170 */
[----:B------:R-:W-:Y:S11]  /*4800*/  @P0 FSETP.EQ.AND P1, PT, R41, RZ, PT ;  /* 0x000000ff2900020b */ /* 0x000ff60003f22000 */
[----:B------:R-:W-:Y:S02]  /*4810*/  @!UPT UIADD3 URZ, UPT, UPT, URZ, URZ, URZ ;  /* 0x000000fffffff290 */ /* 0x000fe4000fffe0ff */
.L_x_79:
[----:B------:R-:W3:Y:S01]  /*4820*/  SYNCS.PHASECHK.TRANS64.TRYWAIT P2, [UR21+0x50], R9 ;  /* 0x00005009ff0075a7 */ /* 0x000ee20008041115 */
[----:B------:R-:W-:Y:S04]  /*4830*/  ELECT P0, URZ, PT ;  /* 0x0000000000ff782f */ /* 0x000fe80003800000 */
[----:B------:R-:W-:Y:S11]  /*4840*/  PLOP3.LUT P1, PT, P1, P0, PT, 0xf2, 0x2f ;  /* 0x00000000002f781c */ /* 0x000ff60000f21e72 */
[----:B------:R-:W-:Y:S02]  /*4850*/  @!UPT UIADD3 URZ, UPT, UPT, URZ, URZ, URZ ;  /* 0x000000fffffff290 */ /* 0x000fe4000fffe0ff */
[----:B------:R-:W-:Y:S05]  /*4860*/  @!P1 IADD3 R8, P0, PT, R16, 0x580, RZ ;  /* 0x0000058010089810 */ /* 0x000fea0007f1e0ff */
[----:B------:R-:W-:Y:S01]  /*4870*/  @!P1 IMAD.X R6, RZ, RZ, R17, P0 ;  /* 0x000000ffff069224 */ /* 0x000fe200000e0611 */
[----:B---3--:R-:W-:Y:S07]  /*4880*/  @!P2 BRA `(.L_x_80) ;  /* 0x0000005000aca947 */ /* 0x008fee0003800000 */
.L_x_165:
[----:B------:R-:W-:Y:S01]  /*4890*/  @!P1 R2UR UR5, R8 ;  /* 0x00000000080592ca */ /* 0x000fe200000e0000 */
[----:B------:R-:W-:Y:S01]  /*48a0*/  VOTEU.ALL UP0, P1 ;  /* 0x0000000000ff7886 */ /* 0x000fe20000800000 */
[----:B------:R-:W-:Y:S01]  /*48b0*/  @!P1 R2UR UR4, R6 ;  /* 0x00000000060492ca */ /* 0x000fe200000e0000 */
[----:B--2---:R-:W-:Y:S01]  /*48c0*/  @!P1 IMAD.MOV.U32 R0, RZ, RZ, 0x2000 ;  /* 0x00002000ff009424 */ /* 0x004fe200078e00ff */
[----:B------:R-:W-:Y:S01]  /*48d0*/  UMOV UR8, 0x0 ;  /* 0x0000000000087882 */ /* 0x000fe20000000000 */
[----:B------:R-:W-:Y:S01]  /*48e0*/  UMOV UR9, 0x10000000 ;  /* 0x1000000000097882 */ /* 0x000fe20000000000 */
[----:B------:R-:W-:Y:S01]  /*48f0*/  @!UP0 UIADD3 UR32, UPT, UPT, UR21, 0x200, URZ ;  /* 0x0000020015208890 */ /* 0x000fe2000fffe0ff */
[----:B------:R-:W-:Y:S01]  /*4900*/  @!P1 IADD3 R8, P0, PT, R16, 0x580, RZ ;  /* 0x0000058010089810 */ /* 0x000fe20007f1e0ff */
[----:B------:R-:W-:Y:S01]  /*4910*/  VOTEU.ALL UP0, P1 ;  /* 0x0000000000ff7886 */ /* 0x000fe20000800000 */
[----:B------:R-:W-:Y:S03]  /*4920*/  UPRMT UR6, UR47, 0x654, UR33 ;  /* 0x000006542f067896 */ /* 0x000fe60008000021 */
[----:B------:R-:W-:Y:S02]  /*4930*/  @!P1 IMAD.X R6, RZ, RZ, R17, P0 ;  /* 0x000000ffff069224 */ /* 0x000fe400000e0611 */
[----:B------:R-:W-:Y:S02]  /*4940*/  IMAD.U32 R10, RZ, RZ, UR5 ;  /* 0x00000005ff0a7e24 */ /* 0x000fe4000f8e00ff */
[----:B------:R-:W-:Y:S03]  /*4950*/  IMAD.U32 R11, RZ, RZ, UR4 ;  /* 0x00000004ff0b7e24 */ /* 0x000fe6000f8e00ff */
[----:B------:R-:W-:Y:S02]  /*4960*/  @!P1 R2UR UR4, R10 ;  /* 0x000000000a0492ca */ /* 0x000fe400000e0000 */
[----:B------:R-:W-:Y:S11]  /*4970*/  @!P1 R2UR UR5, R11 ;  /* 0x000000000b0592ca */ /* 0x000ff600000e0000 */
[----:B------:R-:W-:Y:S02]  /*4980*/  @!UPT UIADD3 URZ, UPT, UPT, URZ, URZ, URZ ;  /* 0x000000fffffff290 */ /* 0x000fe4000fffe0ff */
[----:B------:R2:W-:Y:S01]  /*4990*/  @!UP0 UTMALDG.3D [UR32], [UR4], desc[UR8] ;  /* 0x00000820040085b4 */ /* 0x0005e20008011000 */
[----:B------:R2:W-:Y:S01]  /*49a0*/  @!P1 SYNCS.ARRIVE.TRANS64.RED.A0TR RZ, [UR21+0x30], R0 ;  /* 0x00003000ffff99a7 */ /* 0x0005e20008300415 */
[----:B------:R-:W-:Y:S01]  /*49b0*/  SYNCS.ARRIVE.TRANS64.RED.A1T0 RZ, [UR6], RZ ;  /* 0x000000ffffff79a7 */ /* 0x000fe20008100406 */
[----:B------:R-:W3:Y:S02]  /*49c0*/  SYNCS.PHASECHK.TRANS64.TRYWAIT P2, [UR21+0x58], R9 ;  /* 0x00005809ff0075a7 */ /* 0x000ee40008041115 */
[----:B--23--:R-:W-:Y:S05]  /*49d0*/  @!P2 BRA `(.L_x_81) ;  /* 0x000000500070a947 */ /* 0x00cfea0003800000 */
.L_x_167:
        /* <DEDUP_REMOVED lines=8> */
[----:B------:R-:W-:Y:S01]  /*4a60*/  @!UP0 UIADD3 UR24, UPT, UPT, UR21, 0x2200, URZ ;  /* 0x0000220015188890 */ /* 0x000fe2000fffe0ff */
[----:B------:R-:W-:Y:S01]  /*4a70*/  VOTEU.ALL UP0, P1 ;  /* 0x0000000000ff7886 */ /* 0x000fe20000800000 */
[----:B------:R-:W-:Y:S01]  /*4a80*/  UMOV UR27, UR35 ;  /* 0x00000023001b7c82 */ /* 0x000fe20008000000 */
[----:B------:R-:W-:Y:S02]  /*4a90*/  UMOV UR28, UR36 ;  /* 0x00000024001c7c82 */ /* 0x000fe40008000000 */
[----:B------:R-:W-:Y:S01]  /*4aa0*/  IMAD.U32 R10, RZ, RZ, UR5 ;  /* 0x00000005ff0a7e24 */ /* 0x000fe2000f8e00ff */
[----:B------:R-:W-:Y:S01]  /*4ab0*/  UPRMT UR6, UR47, 0x654, UR25 ;  /* 0x000006542f067896 */ /* 0x000fe20008000019 */
[----:B------:R-:W-:Y:S02]  /*4ac0*/  IMAD.U32 R11, RZ, RZ, UR4 ;  /* 0x00000004ff0b7e24 */ /* 0x000fe4000f8e00ff */
[----:B------:R-:W-:Y:S01]  /*4ad0*/  @!P1 IMAD.X R6, RZ, RZ, R17, P0 ;  /* 0x000000ffff069224 */ /* 0x000fe200000e0611 */
        /* <DEDUP_REMOVED lines=8> */
.L_x_169:
[----:B------:R-:W-:Y:S01]  /*4b60*/  @!P1 R2UR UR5, R8 ;  /* 0x00000000080592ca */ /* 0x000fe200000e0000 */
[----:B------:R-:W-:Y:S01]  /*4b70*/  VOTEU.ALL UP0, P1 ;  /* 0x0000000000ff7886 */ /* 0x000fe20000800000 */
[----:B------:R-:W-:Y:S01]  /*4b80*/  @!P1 R2UR UR4, R6 ;  /* 0x00000000060492ca */ /* 0x000fe200000e0000 */
[----:B--2---:R-:W-:Y:S01]  /*4b90*/  @!P1 IMAD.MOV.U32 R0, RZ, RZ, 0x2000 ;  /* 0x00002000ff009424 */ /* 0x004fe200078e00ff */
[----:B------:R-:W-:Y:S01]  /*4ba0*/  UMOV UR8, 0x0 ;  /* 0x0000000000087882 */ /* 0x000fe20000000000 */
[----:B------:R-:W-:Y:S01]  /*4bb0*/  UMOV UR9, 0x10000000 ;  /* 0x1000000000097882 */ /* 0x000fe20000000000 */
[----:B------:R-:W-:Y:S01]  /*4bc0*/  @!UP0 UIADD3 UR18, UPT, UPT, UR34, 0x40, URZ ;  /* 0x0000004022128890 */ /* 0x000fe2000fffe0ff */
[----:B------:R-:W-:Y:S01]  /*4bd0*/  VIADD R14, R14, 0x1 ;  /* 0x000000010e0e7836 */ /* 0x000fe20000000000 */
[----:B------:R-:W-:Y:S01]  /*4be0*/  @!UP0 UIADD3 UR16, UPT, UPT, UR21, 0x4200, URZ ;  /* 0x0000420015108890 */ /* 0x000fe2000fffe0ff */
[----:B------:R-:W-:Y:S01]  /*4bf0*/  VOTEU.ALL UP0, P1 ;  /* 0x0000000000ff7886 */ /* 0x000fe20000800000 */
[----:B------:R-:W-:Y:S01]  /*4c00*/  UMOV UR19, UR35 ;  /* 0x0000002300137c82 */ /* 0x000fe20008000000 */
[----:B------:R-:W-:Y:S02]  /*4c10*/  UMOV UR20, UR36 ;  /* 0x0000002400147c82 */ /* 0x000fe40008000000 */
[----:B------:R-:W-:Y:S01]  /*4c20*/  IMAD.U32 R10, RZ, RZ, UR5 ;  /* 0x00000005ff0a7e24 */ /* 0x000fe2000f8e00ff */
[----:B------:R-:W-:Y:S01]  /*4c30*/  UPRMT UR6, UR47, 0x654, UR17 ;  /* 0x000006542f067896 */ /* 0x000fe20008000011 */
        /* <DEDUP_REMOVED lines=9> */
.L_x_171:
[----:B------:R-:W-:Y:S01]  /*4cd0*/  @!P1 IADD3 R6, P0, PT, R16, 0x580, RZ ;  /* 0x0000058010069810 */ /* 0x000fe20007f1e0ff */
[----:B------:R-:W-:Y:S01]  /*4ce0*/  VOTEU.ALL UP0, P1 ;  /* 0x0000000000ff7886 */ /* 0x000fe20000800000 */
[----:B------:R-:W-:Y:S01]  /*4cf0*/  UMOV UR6, 0x0 ;  /* 0x0000000000067882 */ /* 0x000fe20000000000 */
[----:B------:R-:W-:Y:S01]  /*4d00*/  UMOV UR7, 0x10000000 ;  /* 0x1000000000077882 */ /* 0x000fe20000000000 */
[----:B------:R-:W-:Y:S01]  /*4d10*/  @!P1 R2UR UR5, R6 ;  /* 0x00000000060592ca */ /* 0x000fe200000e0000 */
[----:B--2---:R-:W-:Y:S01]  /*4d20*/  @!P1 IMAD.X R0, RZ, RZ, R17, P0 ;  /* 0x000000ffff009224 */ /* 0x004fe200000e0611 */
[----:B------:R-:W-:Y:S01]  /*4d30*/  @!UP0 UIADD3 UR10, UPT, UPT, UR34, 0x60, URZ ;  /* 0x00000060220a8890 */ /* 0x000fe2000fffe0ff */
[----:B------:R-:W-:Y:S01]  /*4d40*/  R2UR UR16, R82 ;  /* 0x00000000521072ca */ /* 0x000fe200000e0000 */
[----:B------:R-:W-:Y:S01]  /*4d50*/  @!UP0 UIADD3 UR8, UPT, UPT, UR21, 0x6200, URZ ;  /* 0x0000620015088890 */ /* 0x000fe2000fffe0ff */
[----:B------:R-:W-:Y:S01]  /*4d60*/  ISETP.NE.AND P0, PT, R14, 0x2, PT ;  /* 0x000000020e00780c */ /* 0x000fe20003f05270 */
[----:B------:R-:W-:Y:S01]  /*4d70*/  @!UP0 UIADD3 UR9, UPT, UPT, UR21, 0x48, URZ ;  /* 0x0000004815098890 */ /* 0x000fe2000fffe0ff */
[----:B------:R-:W-:Y:S01]  /*4d80*/  @!P1 R2UR UR4, R0 ;  /* 0x00000000000492ca */ /* 0x000fe200000e0000 */
[----:B------:R-:W-:Y:S01]  /*4d90*/  VOTEU.ALL UP0, P1 ;  /* 0x0000000000ff7886 */ /* 0x000fe20000800000 */
[----:B------:R-:W-:Y:S01]  /*4da0*/  UMOV UR11, UR35 ;  /* 0x00000023000b7c82 */ /* 0x000fe20008000000 */
[----:B------:R-:W-:Y:S01]  /*4db0*/  UMOV UR12, UR36 ;  /* 0x00000024000c7c82 */ /* 0x000fe20008000000 */
[----:B------:R-:W-:Y:S01]  /*4dc0*/  SEL R0, RZ, 0x1, P0 ;  /* 0x00000001ff007807 */ /* 0x000fe20000000000 */
[----:B------:R-:W-:Y:S01]  /*4dd0*/  UIADD3 UR20, UPT, UPT, UR13, UR63, URZ ;  /* 0x0000003f0d147290 */ /* 0x000fe2000fffe0ff */
[----:B------:R-:W-:Y:S01]  /*4de0*/  IMAD.U32 R8, RZ, RZ, UR5 ;  /* 0x00000005ff087e24 */ /* 0x000fe2000f8e00ff */
[----:B------:R-:W-:Y:S01]  /*4df0*/  LOP3.LUT R15, R15, 0x1, RZ, 0x3c, !PT ;  /* 0x000000010f0f7812 */ /* 0x000fe200078e3cff */
[----:B------:R-:W-:Y:S01]  /*4e00*/  UPLOP3.LUT UP3, UPT, UPT, UPT, UPT, 0x80, 0x8 ;  /* 0x000000000008789c */ /* 0x000fe20003f6f070 */
[----:B------:R-:W-:Y:S01]  /*4e10*/  LOP3.LUT R13, R13, R0, RZ, 0x3c, !PT ;  /* 0x000000000d0d7212 */ /* 0x000fe200078e3cff */
[----:B------:R-:W-:Y:S01]  /*4e20*/  UIADD3 UR16, UPT, UPT, UR14, UR16, URZ ;  /* 0x000000100e107290 */ /* 0x000fe2000fffe0ff */
[----:B------:R-:W-:Y:S01]  /*4e30*/  SEL R14, R14, RZ, P0 ;  /* 0x000000ff0e0e7207 */ /* 0x000fe20000000000 */
[----:B------:R-:W-:Y:S01]  /*4e40*/  UMOV UR36, UR29 ;  /* 0x0000001d00247c82 */ /* 0x000fe20008000000 */
[----:B------:R-:W-:Y:S01]  /*4e50*/  IMAD.U32 R9, RZ, RZ, UR4 ;  /* 0x00000004ff097e24 */ /* 0x000fe2000f8e00ff */
[----:B------:R-:W-:Y:S04]  /*4e60*/  @!P1 R2UR UR4, R8 ;  /* 0x00000000080492ca */ /* 0x000fe800000e0000 */
[----:B------:R-:W-:Y:S11]  /*4e70*/  @!P1 R2UR UR5, R9 ;  /* 0x00000000090592ca */ /* 0x000ff600000e0000 */
[----:B------:R-:W-:Y:S02]  /*4e80*/  @!UPT UIADD3 URZ, UPT, UPT, URZ, URZ, URZ ;  /* 0x000000fffffff290 */ /* 0x000fe4000fffe0ff */
[----:B------:R2:W-:Y:S01]  /*4e90*/  @!UP0 UTMALDG.3D [UR8], [UR4], desc[UR6] ;  /* 0x00000608040085b4 */ /* 0x0005e20008011000 */
[----:B------:R2:W-:Y:S01]  /*4ea0*/  @!P1 SYNCS.ARRIVE.TRANS64.RED.A0TR RZ, [UR21+0x48], R7 ;  /* 0x00004807ffff99a7 */ /* 0x0005e20008300415 */
[----:B------:R-:W-:Y:S01]  /*4eb0*/  SYNCS.ARRIVE.TRANS64.RED.A1T0 RZ, [UR37], RZ ;  /* 0x000000ffffff79a7 */ /* 0x000fe20008100425 */
[----:B------:R-:W-:Y:S05]  /*4ec0*/  BRA.U UP1, `(.L_x_84) ;  /* 0xfffffff101687547 */ /* 0x000fea000b83ffff */
[----:B------:R-:W-:-:S04]  /*4ed0*/  SHF.L.U32 R3, R15, 0x1f, RZ ;  /* 0x0000001f0f037819 */ /* 0x000fc800000006ff */
[----:B------:R-:W3:Y:S02]  /*4ee0*/  SYNCS.PHASECHK.TRANS64.TRYWAIT P0, [UR21+0x50], R3 ;  /* 0x00005003ff0075a7 */ /* 0x000ee40008001115 */
[----:B---3--:R-:W-:Y:S05]  /*4ef0*/  @!P0 BRA `(.L_x_85) ;  /* 0x0000004c00708947 */ /* 0x008fea0003800000 */
.L_x_173:
[----:B------:R-:W4:Y:S02]  /*4f00*/  SYNCS.PHASECHK.TRANS64.TRYWAIT P0, [UR21+0x58], R3 ;  /* 0x00005803ff0075a7 */ /* 0x000f240008001115 */
[----:B----4-:R-:W-:Y:S05]  /*4f10*/  @!P0 BRA `(.L_x_86) ;  /* 0x0000004c00808947 */ /* 0x010fea0003800000 */
.L_x_175:
[----:B------:R-:W4:Y:S02]  /*4f20*/  SYNCS.PHASECHK.TRANS64.TRYWAIT P0, [UR21+0x60], R3 ;  /* 0x00006003ff0075a7 */ /* 0x000f240008001115 */
[----:B----4-:R-:W-:Y:S05]  /*4f30*/  @!P0 BRA `(.L_x_87) ;  /* 0x0000004c00908947 */ /* 0x010fea0003800000 */
.L_x_177:
[----:B---3--:R-:W-:-:S07]  /*4f40*/  MOV R0, UR21 ;  /* 0x0000001500007c02 */ /* 0x008fce0008000f00 */
.L_x_88:
[----:B---3--:R-:W-:-:S04]  /*4f50*/  SHF.L.U32 R3, R15, 0x1f, RZ ;  /* 0x0000001f0f037819 */ /* 0x008fc800000006ff */
[----:B------:R3:W4:Y:S03]  /*4f60*/  SYNCS.PHASECHK.TRANS64.TRYWAIT P0, [R0+URZ+0x68], R3 ;  /* 0x00006803000075a7 */ /* 0x00072600080011ff */
[----:B----4-:R-:W-:Y:S05]  /*4f70*/  @!P0 NANOSLEEP.SYNCS 0x989680 ;  /* 0x009896800000895d */ /* 0x010fea0003900000 */
[----:B------:R-:W4:Y:S02]  /*4f80*/  @!P0 SYNCS.PHASECHK.TRANS64 P0, [R0+URZ+0x68], R3 ;  /* 0x00006803000085a7 */ /* 0x000f2400080010ff */
[----:B-12-4-:R-:W-:Y:S05]  /*4f90*/  @P0 EXIT ;  /* 0x000000000000094d */ /* 0x016fea0003800000 */
[----:B------:R-:W-:Y:S05]  /*4fa0*/  BRA `(.L_x_88) ;  /* 0xfffffffc00e87947 */ /* 0x000fea000383ffff */
.L_x_73:
[----:B------:R-:W-:-:S06]  /*4fb0*/  UISETP.GE.AND UP0, UPT, UR17, 0x4, UPT ;  /* 0x000000041100788c */ /* 0x000fcc000bf06270 */
[----:B------:R-:W-:-:S13]  /*4fc0*/  PLOP3.LUT P0, PT, PT, PT, UP0, 0x80, 0x8 ;  /* 0x000000000008781c */ /* 0x000fda0003f0f008 */
[----:B------:R-:W-:Y:S05]  /*4fd0*/  @!P0 EXIT ;  /* 0x000000000000894d */ /* 0x000fea0003800000 */
[----:B------:R-:W-:Y:S01]  /*4fe0*/  BAR.SYNC.DEFER_BLOCKING 0x6, 0xa0 ;  /* 0x0182800000007b1d */ /* 0x000fe20000010000 */
[C---:B------:R-:W-:Y:S01]  /*4ff0*/  IMAD.SHL.U32 R2, R94.reuse, 0x20, RZ ;  /* 0x000000205e027824 */ /* 0x040fe200078e00ff */
[C---:B------:R-:W-:Y:S01]  /*5000*/  SHF.L.U32 R37, R94.reuse, 0x10, RZ ;  /* 0x000000105e257819 */ /* 0x040fe200000006ff */
[C---:B------:R-:W-:Y:S01]  /*5010*/  IMAD.SHL.U32 R93, R94.reuse, 0x4, RZ ;  /* 0x000000045e5d7824 */ /* 0x040fe200078e00ff */
[----:B------:R-:W-:Y:S01]  /*5020*/  LOP3.LUT R95, R94, 0x60, RZ, 0xc0, !PT ;  /* 0x000000605e5f7812 */ /* 0x000fe200078ec0ff */
[----:B------:R-:W-:Y:S01]  /*5030*/  HFMA2 R86, -RZ, RZ, 0, 0 ;  /* 0x00000000ff567431 */ /* 0x000fe200000001ff */
[----:B------:R-:W-:Y:S02]  /*5040*/  UMOV UR44, 0x400 ;  /* 0x00000400002c7882 */ /* 0x000fe40000000000 */
[----:B------:R-:W1:Y:S01]  /*5050*/  LDC.64 R78, c[0x0][0x8b0] ;  /* 0x00022c00ff4e7b82 */ /* 0x000e620000000a00 */
[----:B------:R-:W-:Y:S01]  /*5060*/  ULEA UR44, UR47, UR44, 0x18 ;  /* 0x0000002c2f2c7291 */ /* 0x000fe2000f8ec0ff */
[----:B------:R-:W-:Y:S01]  /*5070*/  LOP3.LUT R6, R2, 0xc0, RZ, 0xc0, !PT ;  /* 0x000000c002067812 */ /* 0x000fe200078ec0ff */
[----:B------:R-:W2:Y:S01]  /*5080*/  LDCU.64 UR6, c[0x0][0x890] ;  /* 0x00011200ff0677ac */ /* 0x000ea20008000a00 */
[----:B------:R-:W-:Y:S01]  /*5090*/  LOP3.LUT R92, R94, 0x2, RZ, 0xc0, !PT ;  /* 0x000000025e5c7812 */ /* 0x000fe200078ec0ff */
[----:B------:R-:W-:Y:S01]  /*50a0*/  IMAD.MOV.U32 R90, RZ, RZ, 0x1 ;  /* 0x00000001ff5a7424 */ /* 0x000fe200078e00ff */
[----:B------:R-:W-:Y:S01]  /*50b0*/  LOP3.LUT R93, R6, 0x18, R93, 0xf8, !PT ;  /* 0x00000018065d7812 */ /* 0x000fe200078ef85d */
[----:B------:R-:W-:Y:S01]  /*50c0*/  UIADD3 UR4, UPT, UPT, UR44, 0x200, URZ ;  /* 0x000002002c047890 */ /* 0x000fe2000fffe0ff */
[----:B------:R-:W3:Y:S01]  /*50d0*/  LDC.64 R76, c[0x0][0x8a8] ;  /* 0x00022a00ff4c7b82 */ /* 0x000ee20000000a00 */
[----:B------:R-:W-:Y:S01]  /*50e0*/  LOP3.LUT R37, R37, 0x600000, RZ, 0xc0, !PT ;  /* 0x0060000025257812 */ /* 0x000fe200078ec0ff */
[----:B------:R-:W-:Y:S01]  /*50f0*/  IMAD.MOV.U32 R36, RZ, RZ, RZ ;  /* 0x000000ffff247224 */ /* 0x000fe200078e00ff */
[----:B------:R-:W-:-:S02]  /*5100*/  LOP3.LUT R93, R93, 0xf20, R2, 0xf8, !PT ;  /* 0x00000f205d5d7812 */ /* 0x000fc400078ef802 */
[----:B------:R-:W-:Y:S01]  /*5110*/  CS2R R88, SRZ ;  /* 0x0000000000587805 */ /* 0x000fe2000001ff00 */
[----:B------:R-:W-:Y:S01]  /*5120*/  IMAD.U32 R84, RZ, RZ, UR4 ;  /* 0x00000004ff547e24 */ /* 0x000fe2000f8e00ff */
[----:B------:R-:W-:Y:S01]  /*5130*/  LOP3.LUT R94, R94, 0x4, RZ, 0xc0, !PT ;  /* 0x000000045e5e7812 */ /* 0x000fe200078ec0ff */
[----:B------:R-:W4:Y:S01]  /*5140*/  LDCU UR60, c[0x0][0x370] ;  /* 0x00006e00ff3c77ac */ /* 0x000f220008000800 */
[----:B------:R-:W4:Y:S02]  /*5150*/  LDS R0, [UR44+0x130] ;  /* 0x0001302cff007984 */ /* 0x000f240008000800 */
[----:B------:R-:W-:Y:S01]  /*5160*/  LEA R93, R93, R84, 0x1 ;  /* 0x000000545d5d7211 */ /* 0x000fe200078e08ff */
[----:B------:R-:W1:Y:S01]  /*5170*/  LDCU UR43, c[0x0][0xb0c] ;  /* 0x00016180ff2b77ac */ /* 0x000e620008000800 */
[----:B--2---:R-:W-:Y:S01]  /*5180*/  IMAD.U32 R97, RZ, RZ, UR6 ;  /* 0x00000006ff617e24 */ /* 0x004fe2000f8e00ff */
[----:B------:R-:W-:Y:S02]  /*5190*/  MOV R96, UR7 ;  /* 0x0000000700607c02 */ /* 0x000fe40008000f00 */
[--C-:B------:R-:W-:Y:S01]  /*51a0*/  IMAD R92, R92, -0x10, R93.reuse ;  /* 0xfffffff05c5c7824 */ /* 0x100fe200078e025d */
[----:B------:R-:W2:Y:S01]  /*51b0*/  LDCU UR39, c[0x0][0xb30] ;  /* 0x00016600ff2777ac */ /* 0x000ea20008000800 */
[----:B------:R-:W-:Y:S01]  /*51c0*/  IMAD R91, R94, -0x10, R93 ;  /* 0xfffffff05e5b7824 */ /* 0x000fe200078e025d */
[----:B------:R-:W1:Y:S01]  /*51d0*/  LDCU.64 UR54, c[0x0][0x888] ;  /* 0x00011100ff3677ac */ /* 0x000e620008000a00 */
[----:B------:R-:W1:Y:S01]  /*51e0*/  LDCU.64 UR40, c[0x0][0xb28] ;  /* 0x00016500ff2877ac */ /* 0x000e620008000a00 */
[----:B------:R-:W1:Y:S01]  /*51f0*/  LDCU.128 UR56, c[0x0][0xb10] ;  /* 0x00016200ff3877ac */ /* 0x000e620008000c00 */
[----:B------:R-:W1:Y:S01]  /*5200*/  LDCU UR53, c[0x0][0x374] ;  /* 0x00006e80ff3577ac */ /* 0x000e620008000800 */
[----:B------:R-:W-:Y:S01]  /*5210*/  UMOV UR52, URZ ;  /* 0x000000ff00347c82 */ /* 0x000fe20008000000 */
[----:B------:R-:W-:Y:S01]  /*5220*/  UMOV UR46, URZ ;  /* 0x000000ff002e7c82 */ /* 0x000fe20008000000 */
[----:B-1234-:R-:W-:-:S07]  /*5230*/  IMAD.IADD R37, R0, 0x1, R37 ;  /* 0x0000000100257824 */ /* 0x01efce00078e0225 */
.L_x_132:
[----:B------:R-:W-:Y:S02]  /*5240*/  LEA R3, R86, UR44, 0x3 ;  /* 0x0000002c56037c11 */ /* 0x000fe4000f8e18ff */
[----:B------:R-:W-:Y:S02]  /*5250*/  SHF.L.U32 R0, R88, 0x1f, RZ ;  /* 0x0000001f58007819 */ /* 0x000fe400000006ff */
[----:B------:R-:W-:Y:S02]  /*5260*/  LEA R5, R86, UR44, 0x4 ;  /* 0x0000002c56057c11 */ /* 0x000fe4000f8e20ff */
[----:B-1----:R-:W1:Y:S02]  /*5270*/  SYNCS.PHASECHK.TRANS64.TRYWAIT P0, [R3+URZ+0x80], R0 ;  /* 0x00008000030075a7 */ /* 0x002e6400080011ff */
[----:B-12---:R-:W-:Y:S05]  /*5280*/  @!P0 BRA `(.L_x_89) ;  /* 0x0000004800d48947 */ /* 0x006fea0003800000 */
.L_x_178:
        /* <DEDUP_REMOVED lines=11> */
[----:B------:R-:W-:Y:S01]  /*5340*/  PLOP3.LUT P0, PT, PT, PT, UP1, 0x80, 0x8 ;  /* 0x000000000008781c */ /* 0x000fe20003f0f018 */
[----:B------:R-:W-:Y:S11]  /*5350*/  UP2UR UR62, UPR, URZ, 0x2 ;  /* 0x00000002ff3e7883 */ /* 0x000ff60008000000 */
[----:B------:R-:W-:Y:S01]  /*5360*/  @!UPT UIADD3 URZ, UPT, UPT, URZ, URZ, URZ ;  /* 0x000000fffffff290 */ /* 0x000fe2000fffe0ff */
[----:B-1----:R-:W-:Y:S02]  /*5370*/  @P0 SHF.R.U32.HI R0, RZ, 0x10, R5 ;  /* 0x00000010ff000819 */ /* 0x002fe40000011605 */
        /* <DEDUP_REMOVED lines=12> */
[----:B------:R-:W2:Y:S01]  /*5440*/  LDCU UR12, c[0x0][0xb20] ;  /* 0x00016400ff0c77ac */ /* 0x000ea20008000800 */
[----:B------:R-:W-:Y:S02]  /*5450*/  UIMAD.WIDE.U32 UR4, UR53, UR59, URZ ;  /* 0x0000003b350472a5 */ /* 0x000fe4000f8e00ff */
[----:B------:R-:W-:Y:S02]  /*5460*/  UIMAD.WIDE.U32 UR6, UR60, UR56, URZ ;  /* 0x000000383c0672a5 */ /* 0x000fe4000f8e00ff */
[----:B------:R-:W-:Y:S02]  /*5470*/  UISETP.NE.AND UP0, UPT, UR58, 0x1, UPT ;  /* 0x000000013a00788c */ /* 0x000fe4000bf05270 */
[----:B------:R-:W-:Y:S02]  /*5480*/  UIMAD.WIDE.U32 UR8, UR37, UR59, URZ ;  /* 0x0000003b250872a5 */ /* 0x000fe4000f8e00ff */
[----:B------:R-:W-:Y:S02]  /*5490*/  UIMAD.WIDE.U32 UR10, UR38, UR56, URZ ;  /* 0x00000038260a72a5 */ /* 0x000fe4000f8e00ff */
[----:B------:R-:W-:Y:S02]  /*54a0*/  UISETP.NE.AND UP1, UPT, UR43, 0x1, UPT ;  /* 0x000000012b00788c */ /* 0x000fe4000bf25270 */
[----:B------:R-:W-:Y:S01]  /*54b0*/  UISETP.NE.AND UP2, UPT, UR42, 0x1, UPT ;  /* 0x000000012a00788c */ /* 0x000fe2000bf45270 */
[----:B------:R-:W-:Y:S02]  /*54c0*/  UMOV UR4, UR5 ;  /* 0x0000000500047c82 */ /* 0x000fe40008000000 */
[----:B--2---:R-:W-:Y:S03]  /*54d0*/  USHF.R.U32.HI UR5, URZ, UR12, UR4 ;  /* 0x0000000cff057299 */ /* 0x004fe60008011604 */
[----:B------:R-:W-:Y:S02]  /*54e0*/  UMOV UR4, UR7 ;  /* 0x0000000700047c82 */ /* 0x000fe40008000000 */
[----:B------:R-:W-:Y:S02]  /*54f0*/  USHF.R.U32.HI UR7, URZ, UR57, UR4 ;  /* 0x00000039ff077299 */ /* 0x000fe40008011604 */
[----:B------:R-:W-:Y:S02]  /*5500*/  USEL UR4, UR53, UR5, !UP0 ;  /* 0x0000000535047287 */ /* 0x000fe4000c000000 */
[----:B------:R-:W-:Y:S01]  /*5510*/  USEL UR7, UR60, UR7, !UP1 ;  /* 0x000000073c077287 */ /* 0x000fe2000c800000 */
[----:B------:R-:W-:Y:S01]  /*5520*/  UMOV UR5, UR9 ;  /* 0x0000000900057c82 */ /* 0x000fe20008000000 */
[----:B------:R-:W-:Y:S02]  /*5530*/  UIMAD.WIDE.U32 UR8, UR4, UR40, URZ ;  /* 0x00000028040872a5 */ /* 0x000fe4000f8e00ff */
[----:B------:R-:W-:Y:S03]  /*5540*/  USHF.R.U32.HI UR6, URZ, UR12, UR5 ;  /* 0x0000000cff067299 */ /* 0x000fe60008011605 */
[----:B------:R-:W-:Y:S01]  /*5550*/  UMOV UR5, UR11 ;  /* 0x0000000b00057c82 */ /* 0x000fe20008000000 */
[----:B------:R-:W-:Y:S02]  /*5560*/  UIMAD.WIDE.U32 UR10, UR7, UR40, URZ ;  /* 0x00000028070a72a5 */ /* 0x000fe4000f8e00ff */
[----:B------:R-:W-:Y:S02]  /*5570*/  USHF.R.U32.HI UR12, URZ, UR57, UR5 ;  /* 0x00000039ff0c7299 */ /* 0x000fe40008011605 */
[----:B------:R-:W-:Y:S01]  /*5580*/  USEL UR6, UR37, UR6, !UP0 ;  /* 0x0000000625067287 */ /* 0x000fe2000c000000 */
[----:B------:R-:W-:Y:S02]  /*5590*/  UMOV UR5, UR9 ;  /* 0x0000000900057c82 */ /* 0x000fe40008000000 */
[----:B------:R-:W-:Y:S01]  /*55a0*/  UMOV UR10, UR11 ;  /* 0x0000000b000a7c82 */ /* 0x000fe20008000000 */
[----:B------:R-:W-:Y:S02]  /*55b0*/  @UP2 USHF.R.U32.HI UR4, URZ, UR41, UR5 ;  /* 0x00000029ff042299 */ /* 0x000fe40008011605 */
[----:B------:R-:W-:Y:S02]  /*55c0*/  @UP2 USHF.R.U32.HI UR7, URZ, UR41, UR10 ;  /* 0x00000029ff072299 */ /* 0x000fe4000801160a */
[----:B------:R-:W-:Y:S02]  /*55d0*/  UIMAD UR4, UR42, UR4, URZ ;  /* 0x000000042a0472a4 */ /* 0x000fe4000f8e02ff */
        /* <DEDUP_REMOVED lines=8> */
[----:B------:R-:W-:Y:S02]  /*5660*/  USEL UR11, UR6, UR4, !UP2 ;  /* 0x00000004060b7287 */ /* 0x000fe4000d000000 */
[----:B------:R-:W-:Y:S02]  /*5670*/  UIADD3 UR8, UPT, UPT, -UR5, URZ, URZ ;  /* 0x000000ff05087290 */ /* 0x000fe4000fffe1ff */
[----:B------:R-:W-:Y:S01]  /*5680*/  UIADD3 UR10, UPT, UPT, -UR11, URZ, URZ ;  /* 0x000000ff0b0a7290 */ /* 0x000fe2000fffe1ff */
[----:B------:R-:W-:Y:S01]  /*5690*/  @!UP0 UMOV UR4, UR9 ;  /* 0x0000000900048c82 */ /* 0x000fe20008000000 */
[----:B------:R-:W-:Y:S02]  /*56a0*/  UIADD3 UR9, UPT, UPT, -UR6, URZ, URZ ;  /* 0x000000ff06097290 */ /* 0x000fe4000fffe1ff */
[----:B------:R-:W-:Y:S02]  /*56b0*/  @!UP0 USHF.R.U32.HI UR4, URZ, UR41, UR4 ;  /* 0x00000029ff048299 */ /* 0x000fe40008011604 */
[----:B------:R-:W-:Y:S02]  /*56c0*/  UIMAD UR10, UR42, UR10, UR6 ;  /* 0x0000000a2a0a72a4 */ /* 0x000fe4000f8e0206 */
[----:B------:R-:W-:Y:S04]  /*56d0*/  @!UP0 USEL UR4, UR5, UR4, !UP2 ;  /* 0x0000000405048287 */ /* 0x000fe8000d000000 */
[----:B------:R-:W-:Y:S02]  /*56e0*/  @!UP0 UIMAD UR10, UR7, UR10, UR4 ;  /* 0x0000000a070a82a4 */ /* 0x000fe4000f8e0204 */
[----:B------:R-:W-:Y:S02]  /*56f0*/  @!UP0 UIADD3 UR11, UPT, UPT, UR11, -UR4, URZ ;  /* 0x800000040b0b8290 */ /* 0x000fe4000fffe0ff */
[----:B------:R-:W-:Y:S02]  /*5700*/  UIMAD UR7, UR43, UR8, UR38 ;  /* 0x000000082b0772a4 */ /* 0x000fe4000f8e0226 */
[----:B------:R-:W-:Y:S02]  /*5710*/  @!UP0 UIMAD UR6, UR11, UR42, UR5 ;  /* 0x0000002a0b0682a4 */ /* 0x000fe4000f8e0205 */
[----:B------:R-:W-:Y:S01]  /*5720*/  UIMAD UR4, UR58, UR9, UR37 ;  /* 0x000000093a0472a4 */ /* 0x000fe2000f8e0225 */
[----:B------:R-:W-:Y:S02]  /*5730*/  @!UP0 UMOV UR5, UR10 ;  /* 0x0000000a00058c82 */ /* 0x000fe40008000000 */
[----:B------:R-:W-:Y:S02]  /*5740*/  UIMAD UR38, UR5, UR43, UR7 ;  /* 0x0000002b052672a4 */ /* 0x000fe4000f8e0207 */
[----:B------:R-:W-:Y:S11]  /*5750*/  UIMAD UR37, UR6, UR58, UR4 ;  /* 0x0000003a062572a4 */ /* 0x000ff6000f8e0204 */
[----:B------:R-:W-:Y:S01]  /*5760*/  @!UPT UIADD3 URZ, UPT, UPT, URZ, URZ, URZ ;  /* 0x000000fffffff290 */ /* 0x000fe2000fffe0ff */
.L_x_90:
[----:B------:R-:W-:Y:S01]  /*5770*/  UISETP.NE.AND UP0, UPT, UR39, 0x1, UPT ;  /* 0x000000012700788c */ /* 0x000fe2000bf05270 */
[----:B------:R-:W-:Y:S01]  /*5780*/  LOP3.LUT P0, RZ, R84, 0x1b0, RZ, 0xc0, !PT ;  /* 0x000001b054ff7812 */ /* 0x000fe2000780c0ff */
[----:B------:R-:W-:Y:S01]  /*5790*/  USHF.L.U32 UR50, UR16, 0x7, URZ ;  /* 0x0000000710327899 */ /* 0x000fe200080006ff */
[----:B------:R-:W-:Y:S01]  /*57a0*/  BSSY.RECONVERGENT B6, `(.L_x_91) ;  /* 0x0000034000067945 */ /* 0x000fe20003800200 */
[----:B------:R-:W-:Y:S01]  /*57b0*/  USHF.L.U32 UR49, UR20, 0x7, URZ ;  /* 0x0000000714317899 */ /* 0x000fe200080006ff */
[----:B------:R-:W-:Y:S06]  /*57c0*/  IADD3 R86, PT, PT, R86, 0x1, RZ ;  /* 0x0000000156567810 */ /* 0x000fec0007ffe0ff */
[----:B------:R-:W2:Y:S01]  /*57d0*/  @!UP0 LDCU.128 UR12, c[0x0][0xb10] ;  /* 0x00016200ff0c87ac */ /* 0x000ea20008000c00 */
[----:B------:R-:W3:Y:S01]  /*57e0*/  @!UP0 LDCU UR5, c[0x0][0xb0c] ;  /* 0x00016180ff0587ac */ /* 0x000ee20008000800 */
[----:B------:R-:W4:Y:S01]  /*57f0*/  @!UP0 LDCU UR10, c[0x0][0xb20] ;  /* 0x00016400ff0a87ac */ /* 0x000f220008000800 */
[----:B--2---:R-:W-:Y:S02]  /*5800*/  UIMAD.WIDE.U32 UR8, UR38, UR12, URZ ;  /* 0x0000000c260872a5 */ /* 0x004fe4000f8e00ff */
[----:B------:R-:W-:Y:S02]  /*5810*/  UIMAD.WIDE.U32 UR6, UR37, UR15, URZ ;  /* 0x0000000f250672a5 */ /* 0x000fe4000f8e00ff */
[----:B------:R-:W-:Y:S03]  /*5820*/  @!UP0 UISETP.NE.AND UP1, UPT, UR14, 0x1, UPT ;  /* 0x000000010e00888c */ /* 0x000fe6000bf25270 */
[----:B------:R-:W-:Y:S01]  /*5830*/  @!UP0 UMOV UR4, UR9 ;  /* 0x0000000900048c82 */ /* 0x000fe20008000000 */
[----:B---3--:R-:W-:Y:S02]  /*5840*/  @!UP0 UISETP.NE.AND UP2, UPT, UR5, 0x1, UPT ;  /* 0x000000010500888c */ /* 0x008fe4000bf45270 */
[----:B------:R-:W-:Y:S01]  /*5850*/  @!UP0 USHF.R.U32.HI UR4, URZ, UR13, UR4 ;  /* 0x0000000dff048299 */ /* 0x000fe20008011604 */
[----:B------:R-:W-:Y:S02]  /*5860*/  @!UP0 UMOV UR6, UR7 ;  /* 0x0000000700068c82 */ /* 0x000fe40008000000 */
[----:B----4-:R-:W-:Y:S02]  /*5870*/  @!UP0 USHF.R.U32.HI UR6, URZ, UR10, UR6 ;  /* 0x0000000aff068299 */ /* 0x010fe40008011606 */
[----:B------:R-:W-:Y:S02]  /*5880*/  @!UP0 USEL UR7, UR38, UR4, !UP2 ;  /* 0x0000000426078287 */ /* 0x000fe4000d000000 */
[----:B------:R-:W-:Y:S04]  /*5890*/  @!UP0 USEL UR6, UR37, UR6, !UP1 ;  /* 0x0000000625068287 */ /* 0x000fe8000c800000 */
[----:B------:R-:W-:Y:S02]  /*58a0*/  @!UP0 UIADD3 UR4, UPT, UPT, -UR7, UR6, URZ ;  /* 0x0000000607048290 */ /* 0x000fe4000fffe1ff */
[----:B------:R-:W-:Y:S02]  /*58b0*/  @!UP0 UIADD3 UR6, UPT, UPT, UR7, -UR6, URZ ;  /* 0x8000000607068290 */ /* 0x000fe4000fffe0ff */
[----:B------:R-:W-:Y:S02]  /*58c0*/  @!UP0 UIMAD UR38, UR4, UR5, UR38 ;  /* 0x00000005042682a4 */ /* 0x000fe4000f8e0226 */
[----:B------:R-:W-:Y:S01]  /*58d0*/  @!UP0 UIMAD UR37, UR6, UR14, UR37 ;  /* 0x0000000e062582a4 */ /* 0x000fe2000f8e0225 */
[----:B------:R-:W-:Y:S11]  /*58e0*/  @!P0 BRA `(.L_x_92) ;  /* 0x00000000007c8947 */ /* 0x000ff60003800000 */
[----:B------:R-:W2:Y:S01]  /*58f0*/  LDCU.64 UR8, c[0x4][0x80] ;  /* 0x01001000ff0877ac */ /* 0x000ea20008000a00 */
[----:B------:R-:W-:Y:S01]  /*5900*/  MOV R2, 0x0 ;  /* 0x0000000000027802 */ /* 0x000fe20000000f00 */
[----:B------:R-:W-:Y:S02]  /*5910*/  HFMA2 R12, -RZ, RZ, 0, 5.9604644775390625e-08 ;  /* 0x00000001ff0c7431 */ /* 0x000fe400000001ff */
[----:B------:R-:W-:Y:S01]  /*5920*/  IMAD.MOV.U32 R8, RZ, RZ, 0x70 ;  /* 0x00000070ff087424 */ /* 0x000fe200078e00ff */
[----:B------:R3:W4:Y:S01]  /*5930*/  LDC.64 R14, c[0x4][R2] ;  /* 0x01000000020e7b82 */ /* 0x0007220000000a00 */
[----:B------:R-:W1:Y:S01]  /*5940*/  LDCU.64 UR6, c[0x4][0x88] ;  /* 0x01001100ff0677ac */ /* 0x000e620008000a00 */
[----:B------:R-:W-:Y:S01]  /*5950*/  IMAD.MOV.U32 R13, RZ, RZ, RZ ;  /* 0x000000ffff0d7224 */ /* 0x000fe200078e00ff */
[----:B------:R-:W1:Y:S01]  /*5960*/  LDCU.64 UR4, c[0x4][0x8] ;  /* 0x01000100ff0477ac */ /* 0x000e620008000a00 */
[----:B--2---:R-:W-:Y:S01]  /*5970*/  MOV R5, UR9 ;  /* 0x0000000900057c02 */ /* 0x004fe20008000f00 */
[----:B------:R-:W-:Y:S01]  /*5980*/  IMAD.U32 R4, RZ, RZ, UR8 ;  /* 0x00000008ff047e24 */ /* 0x000fe2000f8e00ff */
[----:B-1----:R-:W-:Y:S01]  /*5990*/  MOV R7, UR7 ;  /* 0x0000000700077c02 */ /* 0x002fe20008000f00 */
[----:B------:R-:W-:Y:S01]  /*59a0*/  IMAD.U32 R6, RZ, RZ, UR6 ;  /* 0x00000006ff067e24 */ /* 0x000fe2000f8e00ff */
[----:B------:R-:W-:Y:S01]  /*59b0*/  MOV R11, UR5 ;  /* 0x00000005000b7c02 */ /* 0x000fe20008000f00 */
[----:B------:R-:W-:Y:S02]  /*59c0*/  IMAD.U32 R10, RZ, RZ, UR4 ;  /* 0x00000004ff0a7e24 */ /* 0x000fe4000f8e00ff */
[----:B------:R-:W-:Y:S07]  /*59d0*/  LEPC R20, `(.L_x_93) ;  /* 0x000000001014794e */ /* 0x000fee0000000000 */
[----:B---345:R-:W-:Y:S05]  /*59e0*/  CALL.ABS.NOINC R14 ;  /* 0x000000000e007343 */ /* 0x038fea0003c00000 */
.L_x_93:
[----:B------:R-:W1:Y:S01]  /*59f0*/  LDCU.64 UR8, c[0x4][0x80] ;  /* 0x01001000ff0877ac */ /* 0x000e620008000a00 */
[----:B------:R-:W2:Y:S01]  /*5a00*/  LDC.64 R2, c[0x4][R2] ;  /* 0x0100000002027b82 */ /* 0x000ea20000000a00 */
[----:B------:R-:W-:Y:S02]  /*5a10*/  HFMA2 R12, -RZ, RZ, 0, 5.9604644775390625e-08 ;  /* 0x00000001ff0c7431 */ /* 0x000fe400000001ff */
[----:B------:R-:W-:Y:S02]  /*5a20*/  IMAD.MOV.U32 R8, RZ, RZ, 0x70 ;  /* 0x00000070ff087424 */ /* 0x000fe400078e00ff */
[----:B------:R-:W-:Y:S01]  /*5a30*/  IMAD.MOV.U32 R13, RZ, RZ, RZ ;  /* 0x000000ffff0d7224 */ /* 0x000fe200078e00ff */
[----:B------:R-:W3:Y:S01]  /*5a40*/  LDCU.64 UR6, c[0x4][0x88] ;  /* 0x01001100ff0677ac */ /* 0x000ee20008000a00 */
[----:B------:R-:W4:Y:S01]  /*5a50*/  LDCU.64 UR4, c[0x4][0x8] ;  /* 0x01000100ff0477ac */ /* 0x000f220008000a00 */
[----:B-1----:R-:W-:Y:S02]  /*5a60*/  MOV R4, UR8 ;  /* 0x0000000800047c02 */ /* 0x002fe40008000f00 */
[----:B------:R-:W-:Y:S02]  /*5a70*/  MOV R5, UR9 ;  /* 0x0000000900057c02 */ /* 0x000fe40008000f00 */
[----:B---3--:R-:W-:Y:S01]  /*5a80*/  MOV R7, UR7 ;  /* 0x0000000700077c02 */ /* 0x008fe20008000f00 */
[----:B------:R-:W-:Y:S01]  /*5a90*/  IMAD.U32 R6, RZ, RZ, UR6 ;  /* 0x00000006ff067e24 */ /* 0x000fe2000f8e00ff */
[----:B----4-:R-:W-:Y:S01]  /*5aa0*/  MOV R11, UR5 ;  /* 0x00000005000b7c02 */ /* 0x010fe20008000f00 */
[----:B------:R-:W-:Y:S02]  /*5ab0*/  IMAD.U32 R10, RZ, RZ, UR4 ;  /* 0x00000004ff0a7e24 */ /* 0x000fe4000f8e00ff */
[----:B------:R-:W-:Y:S07]  /*5ac0*/  LEPC R20, `(.L_x_92) ;  /* 0x000000001014794e */ /* 0x000fee0000000000 */
[----:B--2---:R-:W-:Y:S05]  /*5ad0*/  CALL.ABS.NOINC R2 ;  /* 0x0000000002007343 */ /* 0x004fea0003c00000 */
.L_x_92:
[----:B------:R-:W-:Y:S05]  /*5ae0*/  BSYNC.RECONVERGENT B6 ;  /* 0x0000000000067941 */ /* 0x000fea0003800200 */
.L_x_91:
[----:B------:R-:W-:Y:S02]  /*5af0*/  R2UR UR6, R83 ;  /* 0x00000000530672ca */ /* 0x000fe400000e0000 */
[----:B------:R-:W-:Y:S02]  /*5b00*/  R2UR UR5, R97 ;  /* 0x00000000610572ca */ /* 0x000fe400000e0000 */
[----:B------:R-:W-:Y:S02]  /*5b10*/  R2UR UR4, R96 ;  /* 0x00000000600472ca */ /* 0x000fe400000e0000 */
[----:B------:R-:W-:Y:S02]  /*5b20*/  ISETP.NE.U32.AND P4, PT, R78, RZ, PT ;  /* 0x000000ff4e00720c */ /* 0x000fe40003f85070 */
[----:B------:R-:W-:Y:S02]  /*5b30*/  ISETP.NE.U32.AND P2, PT, RZ, UR54, PT ;  /* 0x00000036ff007c0c */ /* 0x000fe4000bf45070 */
[----:B------:R-:W-:Y:S02]  /*5b40*/  ISETP.NE.AND.EX P4, PT, R79, RZ, PT, P4 ;  /* 0x000000ff4f00720c */ /* 0x000fe40003f85340 */
[----:B------:R-:W-:Y:S01]  /*5b50*/  ISETP.NE.AND.EX P2, PT, RZ, UR55, PT, P2 ;  /* 0x00000037ff007c0c */ /* 0x000fe2000bf45320 */
[----:B------:R-:W-:Y:S02]  /*5b60*/  UISETP.NE.AND UP2, UPT, UR6, URZ, UPT ;  /* 0x000000ff0600728c */ /* 0x000fe4000bf45270 */
[----:B------:R-:W-:Y:S04]  /*5b70*/  UISETP.NE.U32.AND UP0, UPT, UR5, URZ, UPT ;  /* 0x000000ff0500728c */ /* 0x000fe8000bf05070 */
[----:B------:R-:W-:Y:S01]  /*5b80*/  UISETP.NE.AND.EX UP1, UPT, UR4, URZ, UPT, UP0 ;  /* 0x000000ff0400728c */ /* 0x000fe2000bf25300 */
[----:B------:R-:W-:Y:S01]  /*5b90*/  PLOP3.LUT P1, PT, PT, PT, UP2, 0x80, 0x8 ;  /* 0x000000000008781c */ /* 0x000fe20003f2f028 */
[----:B------:R-:W-:Y:S03]  /*5ba0*/  UPLOP3.LUT UP0, UPT, UPT, UPT, UPT, 0x40, 0x4 ;  /* 0x000000000004789c */ /* 0x000fe60003f0e870 */
[----:B------:R-:W-:Y:S06]  /*5bb0*/  @UP2 UPLOP3.LUT UP0, UPT, UPT, UPT, UP1, 0x80, 0x8 ;  /* 0x000000000008289c */ /* 0x000fec0003f0f010 */
[----:B------:R-:W-:Y:S01]  /*5bc0*/  PLOP3.LUT P0, PT, PT, PT, UP0, 0x80, 0x8 ;  /* 0x000000000008781c */ /* 0x000fe20003f0f008 */
[----:B------:R-:W-:Y:S01]  /*5bd0*/  @!UPT UIADD3 URZ, UPT, UPT, URZ, URZ, URZ ;  /* 0x000000fffffff290 */ /* 0x000fe2000fffe0ff */
[----:B------:R-:W-:Y:S11]  /*5be0*/  BRA.U !UP1, `(.L_x_94) ;  /* 0x0000000109407547 */ /* 0x000ff6000b800000 */
[----:B------:R-:W-:Y:S01]  /*5bf0*/  UISETP.NE.U32.AND UP0, UPT, UR54, URZ, UPT ;  /* 0x000000ff3600728c */ /* 0x000fe2000bf05070 */
[----:B------:R-:W-:Y:S01]  /*5c00*/  R2UR UR6, R97 ;  /* 0x00000000610672ca */ /* 0x000fe200000e0000 */
[----:B------:R-:W2:Y:S01]  /*5c10*/  LDCU.64 UR8, c[0x0][0x358] ;  /* 0x00006b00ff0877ac */ /* 0x000ea20008000a00 */
[----:B------:R-:W-:Y:S02]  /*5c20*/  HFMA2 R80, -RZ, RZ, 0, 5.9604644775390625e-08 ;  /* 0x00000001ff507431 */ /* 0x000fe400000001ff */
[----:B-1----:R-:W-:Y:S01]  /*5c30*/  IMAD.MOV.U32 R0, RZ, RZ, 0x1 ;  /* 0x00000001ff007424 */ /* 0x002fe200078e00ff */
[----:B------:R-:W-:Y:S06]  /*5c40*/  UISETP.NE.AND.EX UP0, UPT, UR55, URZ, UPT, UP0 ;  /* 0x000000ff3700728c */ /* 0x000fec000bf05300 */
[----:B------:R-:W-:Y:S05]  /*5c50*/  PLOP3.LUT P3, PT, PT, PT, UP0, 0x80, 0x8 ;  /* 0x000000000008781c */ /* 0x000fea0003f6f008 */
[----:B------:R-:W1:Y:S01]  /*5c60*/  @UP0 LDCU.64 UR4, c[0x0][0x888] ;  /* 0x00011100ff0407ac */ /* 0x000e620008000a00 */
[----:B------:R-:W-:Y:S07]  /*5c70*/  @UP0 UIMAD UR6, UR36, UR6, URZ ;  /* 0x00000006240602a4 */ /* 0x000fee000f8e02ff */
[----:B------:R-:W-:Y:S01]  /*5c80*/  @!P3 PRMT R80, R0, 0x7610, R80 ;  /* 0x000076100050b816 */ /* 0x000fe20000000050 */
[----:B-1----:R-:W-:Y:S06]  /*5c90*/  @UP0 UIMAD.WIDE UR4, UR6, 0x4, UR4 ;  /* 0x00000004060408a5 */ /* 0x002fec000f8e0204 */
[----:B------:R-:W-:Y:S02]  /*5ca0*/  IMAD.U32 R2, RZ, RZ, UR4 ;  /* 0x00000004ff027e24 */ /* 0x000fe4000f8e00ff */
[----:B------:R-:W-:Y:S03]  /*5cb0*/  IMAD.U32 R3, RZ, RZ, UR5 ;  /* 0x00000005ff037e24 */ /* 0x000fe6000f8e00ff */
[----:B------:R-:W1:Y:S02]  /*5cc0*/  @!UP0 LDCU UR4, c[0x0][0x880] ;  /* 0x00011000ff0487ac */ /* 0x000e640008000800 */
[----:B--2--5:R2:W5:Y:S02]  /*5cd0*/  @P3 LDG.E R41, desc[UR8][R2.64] ;  /* 0x0000000802293981 */ /* 0x024564000c1e1900 */
[----:B-12---:R-:W-:Y:S02]  /*5ce0*/  @!P3 MOV R41, UR4 ;  /* 0x000000040029bc02 */ /* 0x006fe40008000f00 */
.L_x_94:
[----:B------:R-:W-:Y:S05]  /*5cf0*/  @!P4 BRA `(.L_x_95) ;  /* 0x000000000024c947 */ /* 0x000fea0003800000 */
[----:B------:R-:W-:Y:S01]  /*5d00*/  ISETP.NE.U32.AND P3, PT, R76, RZ, PT ;  /* 0x000000ff4c00720c */ /* 0x000fe20003f65070 */
[----:B------:R-:W2:Y:S03]  /*5d10*/  LDCU.64 UR4, c[0x0][0x358] ;  /* 0x00006b00ff0477ac */ /* 0x000ea60008000a00 */
[----:B------:R-:W-:Y:S11]  /*5d20*/  ISETP.NE.AND.EX P3, PT, R77, RZ, PT, P3 ;  /* 0x000000ff4d00720c */ /* 0x000ff60003f65330 */
[----:B------:R-:W-:Y:S02]  /*5d30*/  @!UPT UIADD3 URZ, UPT, UPT, URZ, URZ, URZ ;  /* 0x000000fffffff290 */ /* 0x000fe4000fffe0ff */
[----:B------:R-:W3:Y:S01]  /*5d40*/  @P3 LDC.64 R2, c[0x0][0x8a8] ;  /* 0x00022a00ff023b82 */ /* 0x000ee20000000a00 */
[----:B-1----:R-:W-:Y:S04]  /*5d50*/  @P3 IMAD R0, R78, UR36, RZ ;  /* 0x000000244e003c24 */ /* 0x002fe8000f8e02ff */
[----:B---3--:R-:W-:Y:S05]  /*5d60*/  @P3 IMAD.WIDE R2, R0, 0x4, R2 ;  /* 0x0000000400023825 */ /* 0x008fea00078e0202 */
[----:B--2--5:R2:W5:Y:S02]  /*5d70*/  @P3 LDG.E R38, desc[UR4][R2.64] ;  /* 0x0000000402263981 */ /* 0x024564000c1e1900 */
[----:B--2---:R-:W3:Y:S02]  /*5d80*/  @!P3 LDC R38, c[0x0][0x8a0] ;  /* 0x00022800ff26bb82 */ /* 0x004ee40000000800 */
.L_x_95:
[----:B-----5:R-:W-:Y:S01]  /*5d90*/  FSETP.NEU.AND P3, PT, R41, RZ, PT ;  /* 0x000000ff2900720b */ /* 0x020fe20003f6d000 */
[----:B------:R-:W-:Y:S01]  /*5da0*/  BSSY B1, `(.L_x_96) ;  /* 0x0000039000017945 */ /* 0x000fe20003800000 */
[----:B------:R-:W-:Y:S01]  /*5db0*/  SEL R3, RZ, 0xffffffff, P2 ;  /* 0xffffffffff037807 */ /* 0x000fe20001000000 */
[----:B------:R-:W-:Y:S01]  /*5dc0*/  IMAD.MOV.U32 R47, RZ, RZ, 0x1 ;  /* 0x00000001ff2f7424 */ /* 0x000fe200078e00ff */
[----:B------:R-:W-:Y:S01]  /*5dd0*/  @P1 LOP3.LUT P2, RZ, R80, 0xff, RZ, 0xc0, !PT ;  /* 0x000000ff50ff1812 */ /* 0x000fe2000784c0ff */
[----:B------:R-:W-:Y:S01]  /*5de0*/  IMAD R39, R36, 0x80, R37 ;  /* 0x0000008024277824 */ /* 0x000fe200078e0225 */
[----:B------:R-:W-:Y:S01]  /*5df0*/  @P1 SEL R2, RZ, 0xffffffff, P3 ;  /* 0xffffffffff021807 */ /* 0x000fe20001800000 */
[----:B------:R-:W-:Y:S01]  /*5e00*/  IMAD R87, R94, -0x10, R92 ;  /* 0xfffffff05e577824 */ /* 0x000fe200078e025c */
[----:B------:R-:W-:Y:S01]  /*5e10*/  LOP3.LUT R90, R90, 0x1, RZ, 0x3c, !PT ;  /* 0x000000015a5a7812 */ /* 0x000fe200078e3cff */
[----:B------:R-:W-:Y:S01]  /*5e20*/  IMAD.MOV.U32 R46, RZ, RZ, RZ ;  /* 0x000000ffff2e7224 */ /* 0x000fe200078e00ff */
[----:B------:R-:W-:Y:S02]  /*5e30*/  @P0 SEL R2, R3, R2, !P2 ;  /* 0x0000000203020207 */ /* 0x000fe40005000000 */
[----:B------:R-:W-:Y:S02]  /*5e40*/  CS2R R74, SRZ ;  /* 0x00000000004a7805 */ /* 0x000fe4000001ff00 */
[----:B------:R-:W-:Y:S02]  /*5e50*/  LEA R99, R36, UR44, 0x3 ;  /* 0x0000002c24637c11 */ /* 0x000fe4000f8e18ff */
[----:B------:R-:W-:Y:S02]  /*5e60*/  CS2R R72, SRZ ;  /* 0x0000000000487805 */ /* 0x000fe4000001ff00 */
[----:B------:R-:W-:Y:S02]  /*5e70*/  @P1 LOP3.LUT R2, R2, 0x1, RZ, 0xc0, !PT ;  /* 0x0000000102021812 */ /* 0x000fe400078ec0ff */
[----:B------:R-:W-:Y:S02]  /*5e80*/  CS2R R66, SRZ ;  /* 0x0000000000427805 */ /* 0x000fe4000001ff00 */
[----:B-1----:R-:W-:Y:S02]  /*5e90*/  SHF.L.U32 R0, R89, 0x1f, RZ ;  /* 0x0000001f59007819 */ /* 0x002fe400000006ff */
[----:B------:R-:W-:Y:S02]  /*5ea0*/  CS2R R64, SRZ ;  /* 0x0000000000407805 */ /* 0x000fe4000001ff00 */
[----:B------:R-:W-:Y:S02]  /*5eb0*/  ISETP.NE.U32.OR P5, PT, R2, 0x1, !P1 ;  /* 0x000000010200780c */ /* 0x000fe40004fa5470 */
[----:B------:R-:W-:Y:S02]  /*5ec0*/  CS2R R58, SRZ ;  /* 0x00000000003a7805 */ /* 0x000fe4000001ff00 */
[----:B------:R-:W-:Y:S02]  /*5ed0*/  PLOP3.LUT P2, PT, PT, PT, UP1, 0x80, 0x8 ;  /* 0x000000000008781c */ /* 0x000fe40003f4f018 */
[----:B------:R-:W-:Y:S02]  /*5ee0*/  CS2R R56, SRZ ;  /* 0x0000000000387805 */ /* 0x000fe4000001ff00 */
[----:B------:R-:W-:Y:S02]  /*5ef0*/  LOP3.LUT P4, R85, R80, 0xff, RZ, 0xc0, !PT ;  /* 0x000000ff50557812 */ /* 0x000fe4000788c0ff */
[----:B------:R-:W-:Y:S02]  /*5f00*/  CS2R R50, SRZ ;  /* 0x0000000000327805 */ /* 0x000fe4000001ff00 */
[----:B------:R-:W-:Y:S02]  /*5f10*/  SEL R2, RZ, 0xffffffff, P3 ;  /* 0xffffffffff027807 */ /* 0x000fe40001800000 */
[----:B------:R-:W-:Y:S02]  /*5f20*/  CS2R R48, SRZ ;  /* 0x0000000000307805 */ /* 0x000fe4000001ff00 */
[----:B------:R-:W-:Y:S02]  /*5f30*/  P2R R98, PR, RZ, 0x20 ;  /* 0x00000020ff627803 */ /* 0x000fe40000000000 */
[----:B------:R-:W-:Y:S02]  /*5f40*/  @P5 SHF.L.U32 R4, R90, 0x1f, RZ ;  /* 0x0000001f5a045819 */ /* 0x000fe400000006ff */
[----:B------:R-:W-:Y:S02]  /*5f50*/  @P2 SEL R2, R3, R2, !P4 ;  /* 0x0000000203022207 */ /* 0x000fe40006000000 */
[----:B------:R-:W1:Y:S02]  /*5f60*/  @P5 SYNCS.PHASECHK.TRANS64.TRYWAIT P1, [UR44+0x30], R4 ;  /* 0x00003004ff0055a7 */ /* 0x000e64000802112c */
[----:B------:R-:W-:Y:S04]  /*5f70*/  LOP3.LUT R2, R2, 0x1, RZ, 0xc0, !PT ;  /* 0x0000000102027812 */ /* 0x000fe800078ec0ff */
[----:B------:R-:W-:Y:S04]  /*5f80*/  ISETP.NE.U32.AND P2, PT, R2, 0x1, PT ;  /* 0x000000010200780c */ /* 0x000fe80003f45070 */
[----:B------:R-:W-:Y:S01]  /*5f90*/  P2R R60, PR, RZ, 0x4 ;  /* 0x00000004ff3c7803 */ /* 0x000fe20000000000 */
[----:B------:R2:W4:Y:S01]  /*5fa0*/  SYNCS.PHASECHK.TRANS64.TRYWAIT P0, [R99+URZ+0xa0], R0 ;  /* 0x0000a000630075a7 */ /* 0x00052200080011ff */
[----:B-1----:R-:W-:Y:S01]  /*5fb0*/  @P5 SEL R47, RZ, 0x1, !P1 ;  /* 0x00000001ff2f5807 */ /* 0x002fe20004800000 */
[----:B--2---:R-:W-:Y:S06]  /*5fc0*/  @!P5 BRA `(.L_x_97) ;  /* 0x000000000058d947 */ /* 0x004fec0003800000 */
[----:B------:R-:W-:Y:S01]  /*5fd0*/  IMAD.MOV.U32 R75, RZ, RZ, RZ ;  /* 0x000000ffff4b7224 */ /* 0x000fe200078e00ff */
[----:B------:R-:W-:Y:S01]  /*5fe0*/  ISETP.NE.AND P1, PT, R47, RZ, PT ;  /* 0x000000ff2f00720c */ /* 0x000fe20003f25270 */
[----:B------:R-:W-:Y:S01]  /*5ff0*/  BSSY B0, `(.L_x_98) ;  /* 0x000000c000007945 */ /* 0x000fe20003800000 */
[----:B------:R-:W-:Y:S02]  /*6000*/  CS2R R50, SRZ ;  /* 0x0000000000327805 */ /* 0x000fe4000001ff00 */
[----:B------:R-:W-:Y:S02]  /*6010*/  CS2R R48, SRZ ;  /* 0x0000000000307805 */ /* 0x000fe4000001ff00 */
[----:B------:R-:W-:Y:S02]  /*6020*/  CS2R R58, SRZ ;  /* 0x00000000003a7805 */ /* 0x000fe4000001ff00 */
[----:B------:R-:W-:Y:S02]  /*6030*/  CS2R R56, SRZ ;  /* 0x0000000000387805 */ /* 0x000fe4000001ff00 */
[----:B------:R-:W-:Y:S02]  /*6040*/  CS2R R66, SRZ ;  /* 0x0000000000427805 */ /* 0x000fe4000001ff00 */
[----:B------:R-:W-:Y:S02]  /*6050*/  CS2R R64, SRZ ;  /* 0x0000000000407805 */ /* 0x000fe4000001ff00 */
[----:B------:R-:W-:Y:S01]  /*6060*/  CS2R R72, SRZ ;  /* 0x0000000000487805 */ /* 0x000fe2000001ff00 */
[----:B------:R-:W-:Y:S06]  /*6070*/  @P1 BRA `(.L_x_99) ;  /* 0x00000000000c1947 */ /* 0x000fec0003800000 */
[----:B------:R-:W-:Y:S04]  /*6080*/  SHF.L.U32 R3, R90, 0x1f, RZ ;  /* 0x0000001f5a037819 */ /* 0x000fe800000006ff */
[----:B------:R-:W1:Y:S02]  /*6090*/  SYNCS.PHASECHK.TRANS64.TRYWAIT P1, [UR44+0x30], R3 ;  /* 0x00003003ff0075a7 */ /* 0x000e64000802112c */
[----:B-1----:R-:W-:Y:S05]  /*60a0*/  @!P1 BRA `(.L_x_100) ;  /* 0x0000003c00609947 */ /* 0x002fea0003800000 */
.L_x_99:
[----:B------:R-:W-:Y:S05]  /*60b0*/  BSYNC B0 ;  /* 0x0000000000007941 */ /* 0x000fea0003800000 */
.L_x_98:
[----:B------:R-:W-:Y:S01]  /*60c0*/  ISETP.NE.AND P1, PT, R60, RZ, PT ;  /* 0x000000ff3c00720c */ /* 0x000fe20003f25270 */
[----:B------:R-:W-:Y:S11]  /*60d0*/  HFMA2 R46, -RZ, RZ, 0, 5.9604644775390625e-08 ;  /* 0x00000001ff2e7431 */ /* 0x000ff600000001ff */
[----:B------:R-:W-:Y:S01]  /*60e0*/  @!UPT UIADD3 URZ, UPT, UPT, URZ, URZ, URZ ;  /* 0x000000fffffff290 */ /* 0x000fe2000fffe0ff */
[----:B------:R2:W1:Y:S04]  /*60f0*/  @P1 LDS.128 R48, [R93] ;  /* 0x000000005d301984 */ /* 0x0004680000000c00 */
[----:B------:R2:W1:Y:S04]  /*6100*/  @P1 LDS.128 R56, [R92+0x10] ;  /* 0x000010005c381984 */ /* 0x0004680000000c00 */
[----:B------:R2:W1:Y:S04]  /*6110*/  @P1 LDS.128 R64, [R91+0x20] ;  /* 0x000020005b401984 */ /* 0x0004680000000c00 */
[----:B------:R2:W1:Y:S02]  /*6120*/  @P1 LDS.128 R72, [R87+0x30] ;  /* 0x0000300057481984 */ /* 0x0004640000000c00 */
.L_x_97:
[----:B------:R-:W-:Y:S05]  /*6130*/  BSYNC B1 ;  /* 0x0000000000017941 */ /* 0x000fea0003800000 */
.L_x_96:
[----:B-1----:R-:W-:Y:S04]  /*6140*/  SHF.R.U32.HI R2, RZ, 0x15, R39 ;  /* 0x00000015ff027819 */ /* 0x002fe80000011627 */
[----:B------:R-:W-:Y:S01]  /*6150*/  LOP3.LUT P1, RZ, R2, 0x3, R81, 0x48, !PT ;  /* 0x0000000302ff7812 */ /* 0x000fe20007824851 */
[----:B------:R-:W-:Y:S01]  /*6160*/  @!UPT UIADD3 URZ, UPT, UPT, URZ, URZ, URZ ;  /* 0x000000fffffff290 */ /* 0x000fe2000fffe0ff */
[----:B----4-:R-:W-:Y:S11]  /*6170*/  @P0 BRA `(.L_x_101) ;  /* 0x0000000000080947 */ /* 0x010ff60003800000 */
[----:B------:R-:W1:Y:S02]  /*6180*/  SYNCS.PHASECHK.TRANS64.TRYWAIT P0, [R99+URZ+0xa0], R0 ;  /* 0x0000a000630075a7 */ /* 0x000e6400080011ff */
[----:B-1----:R-:W-:Y:S05]  /*6190*/  @!P0 BRA `(.L_x_102) ;  /* 0x0000003c003c8947 */ /* 0x002fea0003800000 */
.L_x_101:
[----:B------:R-:W-:Y:S05]  /*61a0*/  @!P1 BRA `(.L_x_103) ;  /* 0x0000000000409947 */ /* 0x000fea0003800000 */
[----:B------:R-:W4:Y:S01]  /*61b0*/  LDCU.64 UR8, c[0x4][0x70] ;  /* 0x01000e00ff0877ac */ /* 0x000f220008000a00 */
[----:B------:R-:W-:Y:S01]  /*61c0*/  MOV R3, 0x0 ;  /* 0x0000000000037802 */ /* 0x000fe20000000f00 */
[----:B------:R-:W-:Y:S02]  /*61d0*/  HFMA2 R12, -RZ, RZ, 0, 5.9604644775390625e-08 ;  /* 0x00000001ff0c7431 */ /* 0x000fe400000001ff */
[----:B------:R-:W-:Y:S02]  /*61e0*/  IMAD.MOV.U32 R8, RZ, RZ, 0x192 ;  /* 0x00000192ff087424 */ /* 0x000fe400078e00ff */
[----:B------:R-:W-:Y:S01]  /*61f0*/  IMAD.MOV.U32 R13, RZ, RZ, RZ ;  /* 0x000000ffff0d7224 */ /* 0x000fe200078e00ff */
[----:B------:R-:W5:Y:S01]  /*6200*/  LDCU.64 UR6, c[0x4][0x78] ;  /* 0x01000f00ff0677ac */ /* 0x000f620008000a00 */
[----:B------:R-:W1:Y:S01]  /*6210*/  LDC.64 R2, c[0x4][R3] ;  /* 0x0100000003027b82 */ /* 0x000e620000000a00 */
[----:B------:R-:W2:Y:S01]  /*6220*/  LDCU.64 UR4, c[0x4][0x10] ;  /* 0x01000200ff0477ac */ /* 0x000ea20008000a00 */
[----:B----4-:R-:W-:Y:S01]  /*6230*/  MOV R5, UR9 ;  /* 0x0000000900057c02 */ /* 0x010fe20008000f00 */
[----:B------:R-:W-:Y:S01]  /*6240*/  IMAD.U32 R4, RZ, RZ, UR8 ;  /* 0x00000008ff047e24 */ /* 0x000fe2000f8e00ff */
[----:B-----5:R-:W-:Y:S01]  /*6250*/  MOV R7, UR7 ;  /* 0x0000000700077c02 */ /* 0x020fe20008000f00 */
[----:B------:R-:W-:Y:S01]  /*6260*/  IMAD.U32 R6, RZ, RZ, UR6 ;  /* 0x00000006ff067e24 */ /* 0x000fe2000f8e00ff */
[----:B--2---:R-:W-:Y:S01]  /*6270*/  MOV R11, UR5 ;  /* 0x00000005000b7c02 */ /* 0x004fe20008000f00 */
[----:B------:R-:W-:Y:S02]  /*6280*/  IMAD.U32 R10, RZ, RZ, UR4 ;  /* 0x00000004ff0a7e24 */ /* 0x000fe4000f8e00ff */
[----:B------:R-:W-:Y:S07]  /*6290*/  LEPC R20, `(.L_x_103) ;  /* 0x000000001014794e */ /* 0x000fee0000000000 */
[----:B-1-3--:R-:W-:Y:S05]  /*62a0*/  CALL.ABS.NOINC R2 ;  /* 0x0000000002007343 */ /* 0x00afea0003c00000 */
.L_x_103:
[----:B------:R-:W-:Y:S05]  /*62b0*/  WARPSYNC.ALL ;  /* 0x0000000000007948 */ /* 0x000fea0003800000 */
[----:B------:R-:W-:Y:S01]  /*62c0*/  R2UR UR4, R39 ;  /* 0x00000000270472ca */ /* 0x000fe200000e0000 */
[--C-:B------:R-:W-:Y:S01]  /*62d0*/  HADD2.F32 R40, -RZ, R48.reuse.H0_H0 ;  /* 0x20000030ff287230 */ /* 0x100fe20000004100 */
[----:B------:R-:W-:Y:S01]  /*62e0*/  ISETP.NE.AND P0, PT, R95, RZ, PT ;  /* 0x000000ff5f00720c */ /* 0x000fe20003f05270 */
[----:B------:R-:W-:Y:S01]  /*62f0*/  HADD2.F32 R43, -RZ, R48.H1_H1 ;  /* 0x30000030ff2b7230 */ /* 0x000fe20000004100 */
[----:B------:R-:W-:Y:S01]  /*6300*/  BSSY.RECONVERGENT B0, `(.L_x_104) ;  /* 0x0000086000007945 */ /* 0x000fe20003800200 */
[----:B------:R-:W-:Y:S02]  /*6310*/  HADD2.F32 R42, -RZ, R49.H0_H0 ;  /* 0x20000031ff2a7230 */ /* 0x000fe40000004100 */
[----:B------:R-:W-:Y:S02]  /*6320*/  HADD2.F32 R45, -RZ, R51.H0_H0 ;  /* 0x20000033ff2d7230 */ /* 0x000fe40000004100 */
[----:B------:R-:W-:Y:S04]  /*6330*/  HADD2.F32 R44, -RZ, R75.H1_H1 ;  /* 0x3000004bff2c7230 */ /* 0x000fe80000004100 */
[----:B------:R-:W1:Y:S02]  /*6340*/  LDTM.x32 R4, tmem[UR4] ;  /* 0x00000004000479ee */ /* 0x000e6400082c0000 */
[C---:B-1-3--:R-:W-:Y:S01]  /*6350*/  FMUL R0, R38.reuse, R4 ;  /* 0x0000000426007220 */ /* 0x04afe20000400000 */
[C---:B------:R-:W-:Y:S01]  /*6360*/  FMUL R2, R38.reuse, R5 ;  /* 0x0000000526027220 */ /* 0x040fe20000400000 */
[C---:B------:R-:W-:Y:S01]  /*6370*/  FMUL R3, R38.reuse, R6 ;  /* 0x0000000626037220 */ /* 0x040fe20000400000 */
[C---:B------:R-:W-:Y:S01]  /*6380*/  FMUL R7, R38.reuse, R7 ;  /* 0x0000000726077220 */ /* 0x040fe20000400000 */
[C---:B------:R-:W-:Y:S01]  /*6390*/  FFMA R0, R41.reuse, R40, R0 ;  /* 0x0000002829007223 */ /* 0x040fe20000000000 */
[----:B------:R-:W-:Y:S02]  /*63a0*/  HADD2.F32 R40, -RZ, R49.H1_H1 ;  /* 0x30000031ff287230 */ /* 0x000fe40000004100 */
[C---:B------:R-:W-:Y:S01]  /*63b0*/  FFMA R2, R41.reuse, R43, R2 ;  /* 0x0000002b29027223 */ /* 0x040fe20000000002 */
[C---:B------:R-:W-:Y:S01]  /*63c0*/  FFMA R3, R41.reuse, R42, R3 ;  /* 0x0000002a29037223 */ /* 0x040fe20000000003 */
[--C-:B------:R-:W-:Y:S02]  /*63d0*/  HADD2.F32 R43, -RZ, R50.reuse.H0_H0 ;  /* 0x20000032ff2b7230 */ /* 0x100fe40000004100 */
[----:B------:R-:W-:Y:S01]  /*63e0*/  FMUL R4, R38, R8 ;  /* 0x0000000826047220 */ /* 0x000fe20000400000 */
[----:B------:R-:W-:Y:S01]  /*63f0*/  HADD2.F32 R42, -RZ, R50.H1_H1 ;  /* 0x30000032ff2a7230 */ /* 0x000fe20000004100 */
[----:B------:R-:W-:Y:S01]  /*6400*/  F2FP.F16.F32.PACK_AB R52, R2, R0 ;  /* 0x000000000234723e */ /* 0x000fe200000000ff */
[C---:B------:R-:W-:Y:S01]  /*6410*/  FFMA R7, R41.reuse, R40, R7 ;  /* 0x0000002829077223 */ /* 0x040fe20000000007 */
[----:B------:R-:W-:Y:S01]  /*6420*/  FFMA R4, R41, R43, R4 ;  /* 0x0000002b29047223 */ /* 0x000fe20000000004 */
[C---:B------:R-:W-:Y:S01]  /*6430*/  FMUL R5, R38.reuse, R9 ;  /* 0x0000000926057220 */ /* 0x040fe20000400000 */
[C---:B------:R-:W-:Y:S01]  /*6440*/  FMUL R6, R38.reuse, R10 ;  /* 0x0000000a26067220 */ /* 0x040fe20000400000 */
[----:B------:R-:W-:Y:S01]  /*6450*/  HADD2.F32 R40, -RZ, R51.H1_H1 ;  /* 0x30000033ff287230 */ /* 0x000fe20000004100 */
[----:B------:R-:W-:Y:S01]  /*6460*/  F2FP.F16.F32.PACK_AB R53, R7, R3 ;  /* 0x000000030735723e */ /* 0x000fe200000000ff */
[C---:B------:R-:W-:Y:S01]  /*6470*/  FFMA R5, R41.reuse, R42, R5 ;  /* 0x0000002a29057223 */ /* 0x040fe20000000005 */
[----:B------:R-:W-:Y:S01]  /*6480*/  FFMA R6, R41, R45, R6 ;  /* 0x0000002d29067223 */ /* 0x000fe20000000006 */
[C---:B------:R-:W-:Y:S01]  /*6490*/  FMUL R11, R38.reuse, R11 ;  /* 0x0000000b260b7220 */ /* 0x040fe20000400000 */
[--C-:B------:R-:W-:Y:S02]  /*64a0*/  HADD2.F32 R43, -RZ, R56.reuse.H0_H0 ;  /* 0x20000038ff2b7230 */ /* 0x100fe40000004100 */
[C---:B------:R-:W-:Y:S01]  /*64b0*/  FMUL R8, R38.reuse, R12 ;  /* 0x0000000c26087220 */ /* 0x040fe20000400000 */
[----:B------:R-:W-:Y:S01]  /*64c0*/  F2FP.F16.F32.PACK_AB R54, R5, R4 ;  /* 0x000000040536723e */ /* 0x000fe200000000ff */
[C---:B------:R-:W-:Y:S01]  /*64d0*/  FFMA R11, R41.reuse, R40, R11 ;  /* 0x00000028290b7223 */ /* 0x040fe2000000000b */
[----:B------:R-:W-:Y:S02]  /*64e0*/  HADD2.F32 R40, -RZ, R56.H1_H1 ;  /* 0x30000038ff287230 */ /* 0x000fe40000004100 */
[----:B------:R-:W-:Y:S01]  /*64f0*/  FFMA R8, R41, R43, R8 ;  /* 0x0000002b29087223 */ /* 0x000fe20000000008 */
[C---:B------:R-:W-:Y:S01]  /*6500*/  FMUL R9, R38.reuse, R13 ;  /* 0x0000000d26097220 */ /* 0x040fe20000400000 */
[--C-:B------:R-:W-:Y:S01]  /*6510*/  HADD2.F32 R45, -RZ, R57.reuse.H0_H0 ;  /* 0x20000039ff2d7230 */ /* 0x100fe20000004100 */
[----:B------:R-:W-:Y:S01]  /*6520*/  F2FP.F16.F32.PACK_AB R55, R11, R6 ;  /* 0x000000060b37723e */ /* 0x000fe200000000ff */
[C---:B------:R-:W-:Y:S01]  /*6530*/  FMUL R10, R38.reuse, R14 ;  /* 0x0000000e260a7220 */ /* 0x040fe20000400000 */
[----:B------:R-:W-:Y:S02]  /*6540*/  HADD2.F32 R42, -RZ, R57.H1_H1 ;  /* 0x30000039ff2a7230 */ /* 0x000fe40000004100 */
[C---:B------:R-:W-:Y:S01]  /*6550*/  FFMA R9, R41.reuse, R40, R9 ;  /* 0x0000002829097223 */ /* 0x040fe20000000009 */
[C---:B------:R-:W-:Y:S01]  /*6560*/  FMUL R15, R38.reuse, R15 ;  /* 0x0000000f260f7220 */ /* 0x040fe20000400000 */
[----:B------:R1:W-:Y:S01]  /*6570*/  STS.128 [R93], R52 ;  /* 0x000000345d007388 */ /* 0x0003e20000000c00 */
[----:B------:R-:W-:Y:S01]  /*6580*/  FFMA R10, R41, R45, R10 ;  /* 0x0000002d290a7223 */ /* 0x000fe2000000000a */
[--C-:B------:R-:W-:Y:S01]  /*6590*/  HADD2.F32 R40, -RZ, R58.reuse.H0_H0 ;  /* 0x2000003aff287230 */ /* 0x100fe20000004100 */
[----:B------:R-:W-:Y:S01]  /*65a0*/  F2FP.F16.F32.PACK_AB R68, R9, R8 ;  /* 0x000000080944723e */ /* 0x000fe200000000ff */
[----:B------:R-:W-:Y:S01]  /*65b0*/  FFMA R15, R41, R42, R15 ;  /* 0x0000002a290f7223 */ /* 0x000fe2000000000f */
[C---:B------:R-:W-:Y:S01]  /*65c0*/  FMUL R12, R38.reuse, R16 ;  /* 0x00000010260c7220 */ /* 0x040fe20000400000 */
[----:B------:R-:W-:Y:S02]  /*65d0*/  HADD2.F32 R42, -RZ, R58.H1_H1 ;  /* 0x3000003aff2a7230 */ /* 0x000fe40000004100 */
[C---:B------:R-:W-:Y:S01]  /*65e0*/  FMUL R13, R38.reuse, R17 ;  /* 0x00000011260d7220 */ /* 0x040fe20000400000 */
[--C-:B------:R-:W-:Y:S01]  /*65f0*/  HADD2.F32 R43, -RZ, R59.reuse.H0_H0 ;  /* 0x2000003bff2b7230 */ /* 0x100fe20000004100 */
[----:B------:R-:W-:Y:S01]  /*6600*/  F2FP.F16.F32.PACK_AB R69, R15, R10 ;  /* 0x0000000a0f45723e */ /* 0x000fe200000000ff */
[C---:B------:R-:W-:Y:S01]  /*6610*/  FFMA R12, R41.reuse, R40, R12 ;  /* 0x00000028290c7223 */ /* 0x040fe2000000000c */
[C---:B------:R-:W-:Y:S01]  /*6620*/  FFMA R13, R41.reuse, R42, R13 ;  /* 0x0000002a290d7223 */ /* 0x040fe2000000000d */
[C---:B------:R-:W-:Y:S01]  /*6630*/  FMUL R14, R38.reuse, R18 ;  /* 0x00000012260e7220 */ /* 0x040fe20000400000 */
[----:B------:R-:W-:Y:S02]  /*6640*/  HADD2.F32 R40, -RZ, R59.H1_H1 ;  /* 0x3000003bff287230 */ /* 0x000fe40000004100 */
[C---:B------:R-:W-:Y:S01]  /*6650*/  FMUL R19, R38.reuse, R19 ;  /* 0x0000001326137220 */ /* 0x040fe20000400000 */
[C---:B------:R-:W-:Y:S01]  /*6660*/  FMUL R16, R38.reuse, R20 ;  /* 0x0000001426107220 */ /* 0x040fe20000400000 */
[C---:B------:R-:W-:Y:S01]  /*6670*/  FFMA R14, R41.reuse, R43, R14 ;  /* 0x0000002b290e7223 */ /* 0x040fe2000000000e */
[--C-:B------:R-:W-:Y:S02]  /*6680*/  HADD2.F32 R43, -RZ, R64.reuse.H0_H0 ;  /* 0x20000040ff2b7230 */ /* 0x100fe40000004100 */
[C---:B------:R-:W-:Y:S01]  /*6690*/  FFMA R19, R41.reuse, R40, R19 ;  /* 0x0000002829137223 */ /* 0x040fe20000000013 */
[----:B------:R-:W-:Y:S02]  /*66a0*/  HADD2.F32 R42, -RZ, R64.H1_H1 ;  /* 0x30000040ff2a7230 */ /* 0x000fe40000004100 */
[C---:B------:R-:W-:Y:S01]  /*66b0*/  FMUL R17, R38.reuse, R21 ;  /* 0x0000001526117220 */ /* 0x040fe20000400000 */
[--C-:B------:R-:W-:Y:S02]  /*66c0*/  HADD2.F32 R45, -RZ, R65.reuse.H0_H0 ;  /* 0x20000041ff2d7230 */ /* 0x100fe40000004100 */
[C---:B------:R-:W-:Y:S01]  /*66d0*/  FMUL R18, R38.reuse, R22 ;  /* 0x0000001626127220 */ /* 0x040fe20000400000 */
[----:B------:R-:W-:Y:S02]  /*66e0*/  HADD2.F32 R40, -RZ, R65.H1_H1 ;  /* 0x30000041ff287230 */ /* 0x000fe40000004100 */
[C---:B------:R-:W-:Y:S01]  /*66f0*/  FMUL R23, R38.reuse, R23 ;  /* 0x0000001726177220 */ /* 0x040fe20000400000 */
[C---:B------:R-:W-:Y:S01]  /*6700*/  FFMA R16, R41.reuse, R43, R16 ;  /* 0x0000002b29107223 */ /* 0x040fe20000000010 */
[C---:B------:R-:W-:Y:S01]  /*6710*/  FFMA R17, R41.reuse, R42, R17 ;  /* 0x0000002a29117223 */ /* 0x040fe20000000011 */
[C---:B------:R-:W-:Y:S01]  /*6720*/  FFMA R18, R41.reuse, R45, R18 ;  /* 0x0000002d29127223 */ /* 0x040fe20000000012 */
[C---:B------:R-:W-:Y:S01]  /*6730*/  FFMA R23, R41.reuse, R40, R23 ;  /* 0x0000002829177223 */ /* 0x040fe20000000017 */
[--C-:B------:R-:W-:Y:S02]  /*6740*/  HADD2.F32 R43, -RZ, R66.reuse.H0_H0 ;  /* 0x20000042ff2b7230 */ /* 0x100fe40000004100 */
[C---:B------:R-:W-:Y:S01]  /*6750*/  FMUL R20, R38.reuse, R24 ;  /* 0x0000001826147220 */ /* 0x040fe20000400000 */
        /* <DEDUP_REMOVED lines=9> */
[----:B------:R-:W-:Y:S01]  /*67f0*/  FFMA R27, R41, R42, R27 ;  /* 0x0000002a291b7223 */ /* 0x000fe2000000001b */
[--C-:B------:R-:W-:Y:S02]  /*6800*/  HADD2.F32 R40, -RZ, R72.reuse.H0_H0 ;  /* 0x20000048ff287230 */ /* 0x100fe40000004100 */
[C---:B------:R-:W-:Y:S01]  /*6810*/  FMUL R24, R38.reuse, R28 ;  /* 0x0000001c26187220 */ /* 0x040fe20000400000 */
[----:B------:R-:W-:Y:S02]  /*6820*/  HADD2.F32 R42, -RZ, R72.H1_H1 ;  /* 0x30000048ff2a7230 */ /* 0x000fe40000004100 */
[C---:B------:R-:W-:Y:S01]  /*6830*/  FMUL R25, R38.reuse, R29 ;  /* 0x0000001d26197220 */ /* 0x040fe20000400000 */
[--C-:B------:R-:W-:Y:S02]  /*6840*/  HADD2.F32 R43, -RZ, R73.reuse.H0_H0 ;  /* 0x20000049ff2b7230 */ /* 0x100fe40000004100 */
[C---:B------:R-:W-:Y:S01]  /*6850*/  FMUL R26, R38.reuse, R30 ;  /* 0x0000001e261a7220 */ /* 0x040fe20000400000 */
[----:B------:R-:W-:Y:S01]  /*6860*/  F2FP.F16.F32.PACK_AB R70, R13, R12 ;  /* 0x0000000c0d46723e */ /* 0x000fe200000000ff */
[----:B------:R-:W-:Y:S01]  /*6870*/  FFMA R24, R41, R40, R24 ;  /* 0x0000002829187223 */ /* 0x000fe20000000018 */
[----:B------:R-:W-:Y:S01]  /*6880*/  F2FP.F16.F32.PACK_AB R71, R19, R14 ;  /* 0x0000000e1347723e */ /* 0x000fe200000000ff */
[C---:B------:R-:W-:Y:S01]  /*6890*/  FFMA R25, R41.reuse, R42, R25 ;  /* 0x0000002a29197223 */ /* 0x040fe20000000019 */
[C---:B------:R-:W-:Y:S01]  /*68a0*/  FFMA R26, R41.reuse, R43, R26 ;  /* 0x0000002b291a7223 */ /* 0x040fe2000000001a */
[----:B------:R-:W-:Y:S02]  /*68b0*/  HADD2.F32 R40, -RZ, R73.H1_H1 ;  /* 0x30000049ff287230 */ /* 0x000fe40000004100 */
[C---:B------:R-:W-:Y:S01]  /*68c0*/  FMUL R31, R38.reuse, R31 ;  /* 0x0000001f261f7220 */ /* 0x040fe20000400000 */
[----:B------:R1:W-:Y:S01]  /*68d0*/  STS.128 [R92+0x10], R68 ;  /* 0x000010445c007388 */ /* 0x0003e20000000c00 */
[--C-:B------:R-:W-:Y:S02]  /*68e0*/  HADD2.F32 R43, -RZ, R74.reuse.H0_H0 ;  /* 0x2000004aff2b7230 */ /* 0x100fe40000004100 */
[C---:B------:R-:W-:Y:S01]  /*68f0*/  FMUL R28, R38.reuse, R32 ;  /* 0x00000020261c7220 */ /* 0x040fe20000400000 */
[----:B------:R-:W-:Y:S02]  /*6900*/  HADD2.F32 R42, -RZ, R74.H1_H1 ;  /* 0x3000004aff2a7230 */ /* 0x000fe40000004100 */
[C---:B------:R-:W-:Y:S01]  /*6910*/  FMUL R29, R38.reuse, R33 ;  /* 0x00000021261d7220 */ /* 0x040fe20000400000 */
[----:B------:R-:W-:Y:S02]  /*6920*/  HADD2.F32 R45, -RZ, R75.H0_H0 ;  /* 0x2000004bff2d7230 */ /* 0x000fe40000004100 */
[C---:B------:R-:W-:Y:S01]  /*6930*/  FMUL R30, R38.reuse, R34 ;  /* 0x00000022261e7220 */ /* 0x040fe20000400000 */
[----:B------:R-:W-:Y:S01]  /*6940*/  FFMA R31, R41, R40, R31 ;  /* 0x00000028291f7223 */ /* 0x000fe2000000001f */
[----:B------:R-:W-:Y:S01]  /*6950*/  FMUL R35, R38, R35 ;  /* 0x0000002326237220 */ /* 0x000fe20000400000 */
[----:B------:R-:W-:Y:S01]  /*6960*/  F2FP.F16.F32.PACK_AB R100, R17, R16 ;  /* 0x000000101164723e */ /* 0x000fe200000000ff */
[----:B------:R-:W-:Y:S01]  /*6970*/  FFMA R28, R41, R43, R28 ;  /* 0x0000002b291c7223 */ /* 0x000fe2000000001c */
[----:B------:R-:W-:Y:S01]  /*6980*/  F2FP.F16.F32.PACK_AB R101, R23, R18 ;  /* 0x000000121765723e */ /* 0x000fe200000000ff */
[----:B------:R-:W-:Y:S01]  /*6990*/  FFMA R29, R41, R42, R29 ;  /* 0x0000002a291d7223 */ /* 0x000fe2000000001d */
[----:B------:R-:W-:Y:S01]  /*69a0*/  F2FP.F16.F32.PACK_AB R102, R21, R20 ;  /* 0x000000141566723e */ /* 0x000fe200000000ff */
[----:B------:R-:W-:Y:S01]  /*69b0*/  FFMA R30, R41, R45, R30 ;  /* 0x0000002d291e7223 */ /* 0x000fe2000000001e */
[----:B------:R-:W-:Y:S01]  /*69c0*/  F2FP.F16.F32.PACK_AB R103, R27, R22 ;  /* 0x000000161b67723e */ /* 0x000fe200000000ff */
[----:B------:R-:W-:Y:S01]  /*69d0*/  FFMA R35, R41, R44, R35 ;  /* 0x0000002c29237223 */ /* 0x000fe20000000023 */
[----:B------:R-:W-:Y:S02]  /*69e0*/  F2FP.F16.F32.PACK_AB R104, R25, R24 ;  /* 0x000000181968723e */ /* 0x000fe400000000ff */
[----:B------:R-:W-:Y:S01]  /*69f0*/  F2FP.F16.F32.PACK_AB R105, R31, R26 ;  /* 0x0000001a1f69723e */ /* 0x000fe200000000ff */
[----:B------:R1:W-:Y:S01]  /*6a00*/  STS.128 [R91+0x20], R100 ;  /* 0x000020645b007388 */ /* 0x0003e20000000c00 */
[----:B------:R-:W-:Y:S02]  /*6a10*/  F2FP.F16.F32.PACK_AB R106, R29, R28 ;  /* 0x0000001c1d6a723e */ /* 0x000fe400000000ff */
[----:B------:R-:W-:Y:S05]  /*6a20*/  F2FP.F16.F32.PACK_AB R107, R35, R30 ;  /* 0x0000001e236b723e */ /* 0x000fea00000000ff */
[----:B------:R1:W-:Y:S01]  /*6a30*/  STS.128 [R87+0x30], R104 ;  /* 0x0000306857007388 */ /* 0x0003e20000000c00 */
[----:B------:R-:W-:Y:S01]  /*6a40*/  @!PT LDS RZ, [RZ] ;  /* 0x00000000fffff984 */ /* 0x000fe20000000800 */
[----:B------:R-:W-:Y:S01]  /*6a50*/  @!PT LDS RZ, [RZ] ;  /* 0x00000000fffff984 */ /* 0x000fe20000000800 */
[----:B------:R-:W-:Y:S01]  /*6a60*/  @!PT LDS RZ, [RZ] ;  /* 0x00000000fffff984 */ /* 0x000fe20000000800 */
[----:B------:R-:W-:Y:S01]  /*6a70*/  @!PT LDS RZ, [RZ] ;  /* 0x00000000fffff984 */ /* 0x000fe20000000800 */
[----:B------:R3:W-:Y:S07]  /*6a80*/  MEMBAR.ALL.CTA ;  /* 0x0000000000007992 */ /* 0x0007ee0000008000 */
[----:B---3--:R-:W3:Y:S02]  /*6a90*/  FENCE.VIEW.ASYNC.S ;  /* 0x00000000000073c6 */ /* 0x008ee40000000000 */
[----:B---3--:R-:W-:Y:S06]  /*6aa0*/  BAR.SYNC.DEFER_BLOCKING 0x1, 0x80 ;  /* 0x0042000000007b1d */ /* 0x008fec0000010000 */
[----:B------:R-:W-:Y:S05]  /*6ab0*/  @P0 BRA `(.L_x_105) ;  /* 0x0000000000280947 */ /* 0x000fea0003800000 */
[----:B------:R-:W3:Y:S01]  /*6ac0*/  LDCU.64 UR6, c[0x0][0x348] ;  /* 0x00006900ff0677ac */ /* 0x000ee20008000a00 */
[----:B------:R-:W-:Y:S01]  /*6ad0*/  UIADD3 UR4, UPT, UPT, UR44, 0x200, URZ ;  /* 0x000002002c047890 */ /* 0x000fe2000fffe0ff */
[----:B------:R-:W-:Y:S05]  /*6ae0*/  UMOV UR51, UR36 ;  /* 0x0000002400337c82 */ /* 0x000fea0008000000 */
[----:B------:R-:W-:Y:S04]  /*6af0*/  MOV R84, UR4 ;  /* 0x0000000400547c02 */ /* 0x000fe80008000f00 */
[----:B------:R-:W-:Y:S01]  /*6b00*/  R2UR UR48, R84 ;  /* 0x00000000543072ca */ /* 0x000fe200000e0000 */
[----:B---3--:R-:W-:Y:S04]  /*6b10*/  UIADD3 UR4, UP0, UPT, UR6, 0x680, URZ ;  /* 0x0000068006047890 */ /* 0x008fe8000ff1e0ff */
[----:B------:R-:W-:Y:S09]  /*6b20*/  UIADD3.X UR5, UPT, UPT, URZ, UR7, URZ, UP0, !UPT ;  /* 0x00000007ff057290 */ /* 0x000ff200087fe4ff */
[----:B------:R3:W-:Y:S01]  /*6b30*/  UTMASTG.3D [UR48], [UR4] ;  /* 0x00000030040073b5 */ /* 0x0007e20008010000 */
[----:B------:R0:W-:Y:S01]  /*6b40*/  UTMACMDFLUSH ;  /* 0x00000000000079b7 */ /* 0x0001e20000000000 */
[----:B---3--:R-:W-:Y:S04]  /*6b50*/  DEPBAR.LE SB0, 0x1 ;  /* 0x000080400000791a */ /* 0x008fe80000000000 */
.L_x_105:
[----:B------:R-:W-:Y:S05]  /*6b60*/  BSYNC.RECONVERGENT B0 ;  /* 0x0000000000007941 */ /* 0x000fea0003800200 */
.L_x_104:
[----:B------:R-:W-:Y:S01]  /*6b70*/  BAR.SYNC.DEFER_BLOCKING 0x1, 0x80 ;  /* 0x0042000000007b1d */ /* 0x000fe20000010000 */
[----:B------:R-:W-:Y:S01]  /*6b80*/  ISETP.NE.AND P1, PT, R98, RZ, PT ;  /* 0x000000ff6200720c */ /* 0x000fe20003f25270 */
[----:B------:R-:W-:Y:S01]  /*6b90*/  UISETP.NE.AND UP0, UPT, UR52, URZ, UPT ;  /* 0x000000ff3400728c */ /* 0x000fe2000bf05270 */
[----:B------:R-:W-:Y:S11]  /*6ba0*/  LEA R3, R46, UR44, 0x3 ;  /* 0x0000002c2e037c11 */ /* 0x000ff6000f8e18ff */
[----:B------:R-:W-:Y:S01]  /*6bb0*/  @P1 SHF.L.U32 R2, R90, 0x1f, RZ ;  /* 0x0000001f5a021819 */ /* 0x000fe200000006ff */
[----:B------:R-:W-:Y:S06]  /*6bc0*/  BRA.U !UP0, `(.L_x_106) ;  /* 0x0000000108247547 */ /* 0x000fec000b800000 */
[----:B------:R-:W-:Y:S01]  /*6bd0*/  IMAD.U32 R5, RZ, RZ, UR46 ;  /* 0x0000002eff057e24 */ /* 0x000fe2000f8e00ff */
[----:B------:R-:W-:Y:S01]  /*6be0*/  MOV R0, UR47 ;  /* 0x0000002f00007c02 */ /* 0x000fe20008000f00 */
[----:B------:R-:W-:Y:S03]  /*6bf0*/  UIADD3 UR4, UPT, UPT, UR46, 0x1, URZ ;  /* 0x000000012e047890 */ /* 0x000fe6000fffe0ff */
[----:B------:R-:W-:Y:S01]  /*6c00*/  @P1 LEA R5, R5, UR44, 0x3 ;  /* 0x0000002c05051c11 */ /* 0x000fe2000f8e18ff */
[----:B------:R-:W-:Y:S04]  /*6c10*/  UISETP.NE.AND UP0, UPT, UR4, 0x4, UPT ;  /* 0x000000040400788c */ /* 0x000fe8000bf05270 */
[----:B------:R-:W-:Y:S01]  /*6c20*/  @P1 VIADD R5, R5, 0x50 ;  /* 0x0000005005051836 */ /* 0x000fe20000000000 */
[----:B------:R-:W-:Y:S04]  /*6c30*/  USEL UR46, UR4, URZ, UP0 ;  /* 0x000000ff042e7287 */ /* 0x000fe80008000000 */
[----:B------:R-:W-:Y:S04]  /*6c40*/  @P1 PRMT R0, R0, 0x654, R5 ;  /* 0x0000065400001816 */ /* 0x000fe80000000005 */
[----:B------:R3:W-:Y:S04]  /*6c50*/  @P1 SYNCS.ARRIVE.TRANS64.RED.A1T0 RZ, [R0+URZ], RZ ;  /* 0x000000ff00ff19a7 */ /* 0x0007e800081004ff */
.L_x_106:
[----:B------:R-:W4:Y:S01]  /*6c60*/  @P1 SYNCS.PHASECHK.TRANS64.TRYWAIT P0, [R3+URZ+0x30], R2 ;  /* 0x00003002030015a7 */ /* 0x000f2200080011ff */
[----:B------:R-:W-:Y:S01]  /*6c70*/  BSSY B1, `(.L_x_107) ;  /* 0x0000016000017945 */ /* 0x000fe20003800000 */
[----:B----4-:R-:W-:Y:S03]  /*6c80*/  @P1 SEL R47, RZ, 0x1, !P0 ;  /* 0x00000001ff2f1807 */ /* 0x010fe60004000000 */
[----:B------:R-:W-:Y:S05]  /*6c90*/  @!P1 BRA `(.L_x_108) ;  /* 0x00000000004c9947 */ /* 0x000fea0003800000 */
[----:B------:R-:W-:Y:S01]  /*6ca0*/  ISETP.NE.AND P0, PT, R47, RZ, PT ;  /* 0x000000ff2f00720c */ /* 0x000fe20003f05270 */
[----:B------:R-:W-:Y:S01]  /*6cb0*/  BSSY B0, `(.L_x_109) ;  /* 0x000000b000007945 */ /* 0x000fe20003800000 */
[----:B------:R-:W-:Y:S11]  /*6cc0*/  ISETP.NE.AND P1, PT, R60, RZ, PT ;  /* 0x000000ff3c00720c */ /* 0x000ff60003f25270 */
[----:B------:R-:W-:Y:S02]  /*6cd0*/  @!UPT UIADD3 URZ, UPT, UPT, URZ, URZ, URZ ;  /* 0x000000fffffff290 */ /* 0x000fe4000fffe0ff */
[C---:B------:R-:W-:Y:S01]  /*6ce0*/  @P1 IMAD R6, R46.reuse, 0x2000, R93 ;  /* 0x000020002e061824 */ /* 0x040fe200078e025d */
[C---:B------:R-:W-:Y:S01]  /*6cf0*/  @P1 LEA R4, R46.reuse, R91, 0xd ;  /* 0x0000005b2e041211 */ /* 0x040fe200078e68ff */
[C---:B------:R-:W-:Y:S02]  /*6d00*/  @P1 IMAD R5, R46.reuse, 0x2000, R92 ;  /* 0x000020002e051824 */ /* 0x040fe400078e025c */
[----:B------:R-:W-:Y:S01]  /*6d10*/  @P1 IMAD R2, R46, 0x2000, R87 ;  /* 0x000020002e021824 */ /* 0x000fe200078e0257 */
[----:B------:R-:W-:Y:S06]  /*6d20*/  @P0 BRA `(.L_x_110) ;  /* 0x00000000000c0947 */ /* 0x000fec0003800000 */
[----:B---3--:R-:W-:Y:S04]  /*6d30*/  SHF.L.U32 R0, R90, 0x1f, RZ ;  /* 0x0000001f5a007819 */ /* 0x008fe800000006ff */
[----:B------:R-:W3:Y:S02]  /*6d40*/  SYNCS.PHASECHK.TRANS64.TRYWAIT P0, [R3+URZ+0x30], R0 ;  /* 0x00003000030075a7 */ /* 0x000ee400080011ff */
[----:B---3--:R-:W-:Y:S05]  /*6d50*/  @!P0 BRA `(.L_x_111) ;  /* 0x0000003000608947 */ /* 0x008fea0003800000 */
.L_x_110:
[----:B------:R-:W-:Y:S05]  /*6d60*/  BSYNC B0 ;  /* 0x0000000000007941 */ /* 0x000fea0003800000 */
.L_x_109:
[----:B------:R-:W-:Y:S02]  /*6d70*/  ISETP.NE.AND P0, PT, R60, RZ, PT ;  /* 0x000000ff3c00720c */ /* 0x000fe40003f05270 */
[----:B------:R-:W-:Y:S11]  /*6d80*/  IADD3 R46, PT, PT, R46, 0x1, RZ ;  /* 0x000000012e2e7810 */ /* 0x000ff60007ffe0ff */
[----:B------:R4:W1:Y:S04]  /*6d90*/  @P0 LDS.128 R48, [R6] ;  /* 0x0000000006300984 */ /* 0x0008680000000c00 */
[----:B------:R4:W1:Y:S04]  /*6da0*/  @P0 LDS.128 R56, [R5+0x10] ;  /* 0x0000100005380984 */ /* 0x0008680000000c00 */
[----:B------:R4:W1:Y:S04]  /*6db0*/  @P0 LDS.128 R64, [R4+0x20] ;  /* 0x0000200004400984 */ /* 0x0008680000000c00 */
[----:B------:R4:W1:Y:S02]  /*6dc0*/  @P0 LDS.128 R72, [R2+0x30] ;  /* 0x0000300002480984 */ /* 0x0008640000000c00 */
.L_x_108:
[----:B------:R-:W-:Y:S05]  /*6dd0*/  BSYNC B1 ;  /* 0x0000000000017941 */ /* 0x000fea0003800000 */
.L_x_107:
[----:B---3--:R-:W-:Y:S05]  /*6de0*/  VIADD R0, R39, 0x20 ;  /* 0x0000002027007836 */ /* 0x008fea0000000000 */
[----:B------:R-:W-:Y:S04]  /*6df0*/  SHF.R.U32.HI R0, RZ, 0x15, R0 ;  /* 0x00000015ff007819 */ /* 0x000fe80000011600 */
[----:B------:R-:W-:Y:S11]  /*6e00*/  LOP3.LUT P0, RZ, R0, 0x3, R81, 0x48, !PT ;  /* 0x0000000300ff7812 */ /* 0x000ff60007804851 */
[----:B------:R-:W-:Y:S02]  /*6e10*/  @!UPT UIADD3 URZ, UPT, UPT, URZ, URZ, URZ ;  /* 0x000000fffffff290 */ /* 0x000fe4000fffe0ff */
[----:B------:R-:W-:Y:S05]  /*6e20*/  @!P0 BRA `(.L_x_112) ;  /* 0x0000000000408947 */ /* 0x000fea0003800000 */
[----:B------:R-:W3:Y:S01]  /*6e30*/  LDCU.64 UR8, c[0x4][0x70] ;  /* 0x01000e00ff0877ac */ /* 0x000ee20008000a00 */
[----:B------:R-:W-:Y:S01]  /*6e40*/  MOV R3, 0x0 ;  /* 0x0000000000037802 */ /* 0x000fe20000000f00 */
[----:B------:R-:W-:Y:S02]  /*6e50*/  HFMA2 R12, -RZ, RZ, 0, 5.9604644775390625e-08 ;  /* 0x00000001ff0c7431 */ /* 0x000fe400000001ff */
[----:B------:R-:W-:Y:S02]  /*6e60*/  IMAD.MOV.U32 R8, RZ, RZ, 0x192 ;  /* 0x00000192ff087424 */ /* 0x000fe400078e00ff */
[----:B------:R-:W-:Y:S01]  /*6e70*/  IMAD.MOV.U32 R13, RZ, RZ, RZ ;  /* 0x000000ffff0d7224 */ /* 0x000fe200078e00ff */
[----:B------:R-:W5:Y:S01]  /*6e80*/  LDCU.64 UR6, c[0x4][0x78] ;  /* 0x01000f00ff0677ac */ /* 0x000f620008000a00 */
[----:B----4-:R-:W4:Y:S01]  /*6e90*/  LDC.64 R2, c[0x4][R3] ;  /* 0x0100000003027b82 */ /* 0x010f220000000a00 */
[----:B------:R-:W2:Y:S01]  /*6ea0*/  LDCU.64 UR4, c[0x4][0x10] ;  /* 0x01000200ff0477ac */ /* 0x000ea20008000a00 */
[----:B---3--:R-:W-:Y:S01]  /*6eb0*/  MOV R5, UR9 ;  /* 0x0000000900057c02 */ /* 0x008fe20008000f00 */
[----:B------:R-:W-:Y:S01]  /*6ec0*/  IMAD.U32 R4, RZ, RZ, UR8 ;  /* 0x00000008ff047e24 */ /* 0x000fe2000f8e00ff */
[----:B-----5:R-:W-:Y:S01]  /*6ed0*/  MOV R7, UR7 ;  /* 0x0000000700077c02 */ /* 0x020fe20008000f00 */
[----:B------:R-:W-:Y:S01]  /*6ee0*/  IMAD.U32 R6, RZ, RZ, UR6 ;  /* 0x00000006ff067e24 */ /* 0x000fe2000f8e00ff */
[----:B--2---:R-:W-:Y:S01]  /*6ef0*/  MOV R11, UR5 ;  /* 0x00000005000b7c02 */ /* 0x004fe20008000f00 */
[----:B------:R-:W-:Y:S02]  /*6f00*/  IMAD.U32 R10, RZ, RZ, UR4 ;  /* 0x00000004ff0a7e24 */ /* 0x000fe4000f8e00ff */
[----:B------:R-:W-:Y:S07]  /*6f10*/  LEPC R20, `(.L_x_112) ;  /* 0x000000001014794e */ /* 0x000fee0000000000 */
[----:B-1--4-:R-:W-:Y:S05]  /*6f20*/  CALL.ABS.NOINC R2 ;  /* 0x0000000002007343 */ /* 0x012fea0003c00000 */
.L_x_112:
[----:B------:R-:W-:Y:S05]  /*6f30*/  WARPSYNC.ALL ;  /* 0x0000000000007948 */ /* 0x000fea0003800000 */
[----:B------:R-:W-:Y:S01]  /*6f40*/  R2UR UR4, R39 ;  /* 0x00000000270472ca */ /* 0x000fe200000e0000 */
[--C-:B-1----:R-:W-:Y:S01]  /*6f50*/  HADD2.F32 R40, -RZ, R48.reuse.H0_H0 ;  /* 0x20000030ff287230 */ /* 0x102fe20000004100 */
[----:B------:R-:W-:Y:S01]  /*6f60*/  ISETP.NE.AND P6, PT, R98, RZ, PT ;  /* 0x000000ff6200720c */ /* 0x000fe20003fc5270 */
[----:B------:R-:W-:Y:S01]  /*6f70*/  HADD2.F32 R43, -RZ, R48.H1_H1 ;  /* 0x30000030ff2b7230 */ /* 0x000fe20000004100 */
[----:B------:R-:W-:Y:S01]  /*6f80*/  MOV R52, UR46 ;  /* 0x0000002e00347c02 */ /* 0x000fe20008000f00 */
[----:B------:R-:W-:Y:S01]  /*6f90*/  HADD2.F32 R42, -RZ, R49.H1_H1 ;  /* 0x30000031ff2a7230 */ /* 0x000fe20000004100 */
[----:B------:R-:W-:Y:S01]  /*6fa0*/  MOV R61, UR47 ;  /* 0x0000002f003d7c02 */ /* 0x000fe20008000f00 */
[----:B------:R-:W-:Y:S01]  /*6fb0*/  HADD2.F32 R45, -RZ, R51.H0_H0 ;  /* 0x20000033ff2d7230 */ /* 0x000fe20000004100 */
[----:B------:R-:W-:Y:S01]  /*6fc0*/  ISETP.NE.AND P0, PT, R95, RZ, PT ;  /* 0x000000ff5f00720c */ /* 0x000fe20003f05270 */
[----:B------:R-:W-:Y:S01]  /*6fd0*/  HADD2.F32 R44, -RZ, R75.H1_H1 ;  /* 0x3000004bff2c7230 */ /* 0x000fe20000004100 */
[----:B------:R-:W-:Y:S01]  /*6fe0*/  BSSY.RECONVERGENT B0, `(.L_x_113) ;  /* 0x0000088000007945 */ /* 0x000fe20003800200 */
[----:B------:R-:W-:Y:S02]  /*6ff0*/  LEA R62, R46, UR44, 0x3 ;  /* 0x0000002c2e3e7c11 */ /* 0x000fe4000f8e18ff */
[----:B----4-:R-:W1:Y:S02]  /*7000*/  LDTM.x32 R4, tmem[UR4+0x20] ;  /* 0x00002004000479ee */ /* 0x010e6400082c0000 */
[----:B------:R-:W-:Y:S02]  /*7010*/  @P6 LEA R52, R52, UR44, 0x3 ;  /* 0x0000002c34346c11 */ /* 0x000fe4000f8e18ff */
[----:B------:R-:W-:Y:S02]  /*7020*/  @P6 SHF.L.U32 R63, R90, 0x1f, RZ ;  /* 0x0000001f5a3f6819 */ /* 0x000fe400000006ff */
[----:B------:R-:W-:Y:S04]  /*7030*/  @P6 IADD3 R52, PT, PT, R52, 0x50, RZ ;  /* 0x0000005034346810 */ /* 0x000fe80007ffe0ff */
[----:B------:R-:W-:Y:S01]  /*7040*/  @P6 PRMT R61, R61, 0x654, R52 ;  /* 0x000006543d3d6816 */ /* 0x000fe20000000034 */
[C---:B-1----:R-:W-:Y:S01]  /*7050*/  FMUL R0, R38.reuse, R4 ;  /* 0x0000000426007220 */ /* 0x042fe20000400000 */
[C---:B------:R-:W-:Y:S01]  /*7060*/  FMUL R2, R38.reuse, R5 ;  /* 0x0000000526027220 */ /* 0x040fe20000400000 */
[C---:B------:R-:W-:Y:S01]  /*7070*/  FMUL R3, R38.reuse, R6 ;  /* 0x0000000626037220 */ /* 0x040fe20000400000 */
[C---:B------:R-:W-:Y:S01]  /*7080*/  FMUL R7, R38.reuse, R7 ;  /* 0x0000000726077220 */ /* 0x040fe20000400000 */
[C---:B------:R-:W-:Y:S01]  /*7090*/  FFMA R0, R41.reuse, R40, R0 ;  /* 0x0000002829007223 */ /* 0x040fe20000000000 */
[----:B------:R-:W-:Y:S02]  /*70a0*/  HADD2.F32 R40, -RZ, R49.H0_H0 ;  /* 0x20000031ff287230 */ /* 0x000fe40000004100 */
[C---:B------:R-:W-:Y:S01]  /*70b0*/  FFMA R2, R41.reuse, R43, R2 ;  /* 0x0000002b29027223 */ /* 0x040fe20000000002 */
[--C-:B------:R-:W-:Y:S02]  /*70c0*/  HADD2.F32 R43, -RZ, R50.reuse.H0_H0 ;  /* 0x20000032ff2b7230 */ /* 0x100fe40000004100 */
[C---:B------:R-:W-:Y:S01]  /*70d0*/  FMUL R4, R38.reuse, R8 ;  /* 0x0000000826047220 */ /* 0x040fe20000400000 */
[----:B------:R-:W-:Y:S01]  /*70e0*/  FMUL R5, R38, R9 ;  /* 0x0000000926057220 */ /* 0x000fe20000400000 */
[C---:B------:R-:W-:Y:S01]  /*70f0*/  FFMA R3, R41.reuse, R40, R3 ;  /* 0x0000002829037223 */ /* 0x040fe20000000003 */
[----:B------:R-:W-:Y:S01]  /*7100*/  HADD2.F32 R40, -RZ, R50.H1_H1 ;  /* 0x30000032ff287230 */ /* 0x000fe20000004100 */
[----:B------:R-:W-:Y:S01]  /*7110*/  F2FP.F16.F32.PACK_AB R52, R2, R0 ;  /* 0x000000000234723e */ /* 0x000fe200000000ff */
[C---:B------:R-:W-:Y:S01]  /*7120*/  FFMA R7, R41.reuse, R42, R7 ;  /* 0x0000002a29077223 */ /* 0x040fe20000000007 */
[C---:B------:R-:W-:Y:S01]  /*7130*/  FFMA R4, R41.reuse, R43, R4 ;  /* 0x0000002b29047223 */ /* 0x040fe20000000004 */
[C---:B------:R-:W-:Y:S01]  /*7140*/  FMUL R6, R38.reuse, R10 ;  /* 0x0000000a26067220 */ /* 0x040fe20000400000 */
[----:B------:R-:W-:Y:S02]  /*7150*/  HADD2.F32 R42, -RZ, R51.H1_H1 ;  /* 0x30000033ff2a7230 */ /* 0x000fe40000004100 */
[----:B------:R-:W-:Y:S01]  /*7160*/  FFMA R5, R41, R40, R5 ;  /* 0x0000002829057223 */ /* 0x000fe20000000005 */
[----:B------:R-:W-:Y:S01]  /*7170*/  F2FP.F16.F32.PACK_AB R53, R7, R3 ;  /* 0x000000030735723e */ /* 0x000fe200000000ff */
[----:B------:R-:W-:Y:S01]  /*7180*/  FFMA R6, R41, R45, R6 ;  /* 0x0000002d29067223 */ /* 0x000fe20000000006 */
[C---:B------:R-:W-:Y:S01]  /*7190*/  FMUL R11, R38.reuse, R11 ;  /* 0x0000000b260b7220 */ /* 0x040fe20000400000 */
[--C-:B------:R-:W-:Y:S01]  /*71a0*/  HADD2.F32 R40, -RZ, R56.reuse.H0_H0 ;  /* 0x20000038ff287230 */ /* 0x100fe20000004100 */
[----:B------:R-:W-:Y:S01]  /*71b0*/  F2FP.F16.F32.PACK_AB R54, R5, R4 ;  /* 0x000000040536723e */ /* 0x000fe200000000ff */
[C---:B------:R-:W-:Y:S01]  /*71c0*/  FMUL R8, R38.reuse, R12 ;  /* 0x0000000c26087220 */ /* 0x040fe20000400000 */
[C---:B------:R-:W-:Y:S01]  /*71d0*/  FFMA R11, R41.reuse, R42, R11 ;  /* 0x0000002a290b7223 */ /* 0x040fe2000000000b */
[----:B------:R-:W-:Y:S02]  /*71e0*/  HADD2.F32 R42, -RZ, R56.H1_H1 ;  /* 0x30000038ff2a7230 */ /* 0x000fe40000004100 */
[C---:B------:R-:W-:Y:S01]  /*71f0*/  FMUL R9, R38.reuse, R13 ;  /* 0x0000000d26097220 */ /* 0x040fe20000400000 */
[--C-:B------:R-:W-:Y:S02]  /*7200*/  HADD2.F32 R43, -RZ, R57.reuse.H0_H0 ;  /* 0x20000039ff2b7230 */ /* 0x100fe40000004100 */
[----:B------:R-:W-:Y:S01]  /*7210*/  FFMA R8, R41, R40, R8 ;  /* 0x0000002829087223 */ /* 0x000fe20000000008 */
[----:B------:R-:W-:Y:S01]  /*7220*/  F2FP.F16.F32.PACK_AB R55, R11, R6 ;  /* 0x000000060b37723e */ /* 0x000fe200000000ff */
[----:B------:R-:W-:Y:S01]  /*7230*/  FFMA R9, R41, R42, R9 ;  /* 0x0000002a29097223 */ /* 0x000fe20000000009 */
[C---:B------:R-:W-:Y:S01]  /*7240*/  FMUL R10, R38.reuse, R14 ;  /* 0x0000000e260a7220 */ /* 0x040fe20000400000 */
[----:B------:R-:W-:Y:S02]  /*7250*/  HADD2.F32 R40, -RZ, R57.H1_H1 ;  /* 0x30000039ff287230 */ /* 0x000fe40000004100 */
[C---:B------:R-:W-:Y:S01]  /*7260*/  FMUL R15, R38.reuse, R15 ;  /* 0x0000000f260f7220 */ /* 0x040fe20000400000 */
[----:B------:R1:W-:Y:S01]  /*7270*/  STS.128 [R93+0x2000], R52 ;  /* 0x002000345d007388 */ /* 0x0003e20000000c00 */
[----:B------:R-:W-:Y:S01]  /*7280*/  F2FP.F16.F32.PACK_AB R68, R9, R8 ;  /* 0x000000080944723e */ /* 0x000fe200000000ff */
[C---:B------:R-:W-:Y:S01]  /*7290*/  FFMA R10, R41.reuse, R43, R10 ;  /* 0x0000002b290a7223 */ /* 0x040fe2000000000a */
[--C-:B------:R-:W-:Y:S02]  /*72a0*/  HADD2.F32 R43, -RZ, R58.reuse.H0_H0 ;  /* 0x2000003aff2b7230 */ /* 0x100fe40000004100 */
        /* <DEDUP_REMOVED lines=11> */
[--C-:B------:R-:W-:Y:S02]  /*7360*/  HADD2.F32 R43, -RZ, R64.reuse.H0_H0 ;  /* 0x20000040ff2b7230 */ /* 0x100fe40000004100 */
[C---:B------:R-:W-:Y:S01]  /*7370*/  FFMA R14, R41.reuse, R45, R14 ;  /* 0x0000002d290e7223 */ /* 0x040fe2000000000e */
[C---:B------:R-:W-:Y:S01]  /*7380*/  FMUL R16, R38.reuse, R20 ;  /* 0x0000001426107220 */ /* 0x040fe20000400000 */
        /* <DEDUP_REMOVED lines=17> */
[C---:B------:R-:W-:Y:S01]  /*74a0*/  FFMA R20, R41.reuse, R40, R20 ;  /* 0x0000002829147223 */ /* 0x040fe20000000014 */
[C---:B------:R-:W-:Y:S01]  /*74b0*/  FFMA R21, R41.reuse, R42, R21 ;  /* 0x0000002a29157223 */ /* 0x040fe20000000015 */
[----:B------:R-:W-:Y:S02]  /*74c0*/  HADD2.F32 R40, -RZ, R67.H1_H1 ;  /* 0x30000043ff287230 */ /* 0x000fe40000004100 */
[----:B------:R-:W-:Y:S01]  /*74d0*/  FFMA R22, R41, R43, R22 ;  /* 0x0000002b29167223 */ /* 0x000fe20000000016 */
[C---:B------:R-:W-:Y:S01]  /*74e0*/  FMUL R27, R38.reuse, R27 ;  /* 0x0000001b261b7220 */ /* 0x040fe20000400000 */
[--C-:B------:R-:W-:Y:S02]  /*74f0*/  HADD2.F32 R43, -RZ, R72.reuse.H0_H0 ;  /* 0x20000048ff2b7230 */ /* 0x100fe40000004100 */
[C---:B------:R-:W-:Y:S01]  /*7500*/  FMUL R24, R38.reuse, R28 ;  /* 0x0000001c26187220 */ /* 0x040fe20000400000 */
[----:B------:R-:W-:Y:S02]  /*7510*/  HADD2.F32 R42, -RZ, R72.H1_H1 ;  /* 0x30000048ff2a7230 */ /* 0x000fe40000004100 */
[C---:B------:R-:W-:Y:S01]  /*7520*/  FMUL R25, R38.reuse, R29 ;  /* 0x0000001d26197220 */ /* 0x040fe20000400000 */
[--C-:B------:R-:W-:Y:S01]  /*7530*/  HADD2.F32 R45, -RZ, R73.reuse.H0_H0 ;  /* 0x20000049ff2d7230 */ /* 0x100fe20000004100 */
[----:B------:R-:W-:Y:S01]  /*7540*/  F2FP.F16.F32.PACK_AB R70, R13, R12 ;  /* 0x0000000c0d46723e */ /* 0x000fe200000000ff */
[C---:B------:R-:W-:Y:S01]  /*7550*/  FMUL R26, R38.reuse, R30 ;  /* 0x0000001e261a7220 */ /* 0x040fe20000400000 */
[----:B------:R-:W-:Y:S01]  /*7560*/  F2FP.F16.F32.PACK_AB R71, R19, R14 ;  /* 0x0000000e1347723e */ /* 0x000fe200000000ff */
[C---:B------:R-:W-:Y:S01]  /*7570*/  FFMA R27, R41.reuse, R40, R27 ;  /* 0x00000028291b7223 */ /* 0x040fe2000000001b */
[C---:B------:R-:W-:Y:S01]  /*7580*/  FFMA R24, R41.reuse, R43, R24 ;  /* 0x0000002b29187223 */ /* 0x040fe20000000018 */
[----:B------:R-:W-:Y:S02]  /*7590*/  HADD2.F32 R40, -RZ, R73.H1_H1 ;  /* 0x30000049ff287230 */ /* 0x000fe40000004100 */
[C---:B------:R-:W-:Y:S01]  /*75a0*/  FFMA R25, R41.reuse, R42, R25 ;  /* 0x0000002a29197223 */ /* 0x040fe20000000019 */
[----:B------:R1:W-:Y:S01]  /*75b0*/  STS.128 [R92+0x2010], R68 ;  /* 0x002010445c007388 */ /* 0x0003e20000000c00 */
[C---:B------:R-:W-:Y:S01]  /*75c0*/  FMUL R31, R38.reuse, R31 ;  /* 0x0000001f261f7220 */ /* 0x040fe20000400000 */
[--C-:B------:R-:W-:Y:S02]  /*75d0*/  HADD2.F32 R43, -RZ, R74.reuse.H0_H0 ;  /* 0x2000004aff2b7230 */ /* 0x100fe40000004100 */
[C---:B------:R-:W-:Y:S01]  /*75e0*/  FFMA R26, R41.reuse, R45, R26 ;  /* 0x0000002d291a7223 */ /* 0x040fe2000000001a */
        /* <DEDUP_REMOVED lines=30> */
[----:B------:R-:W-:Y:S02]  /*77d0*/  UIADD3 UR9, UPT, UPT, UR49, 0x20, URZ ;  /* 0x0000002031097890 */ /* 0x000fe4000fffe0ff */
[----:B------:R-:W-:Y:S01]  /*77e0*/  UIADD3 UR8, UPT, UPT, UR44, 0x2200, URZ ;  /* 0x000022002c087890 */ /* 0x000fe2000fffe0ff */
[----:B------:R-:W-:Y:S01]  /*77f0*/  UMOV UR10, UR50 ;  /* 0x00000032000a7c82 */ /* 0x000fe20008000000 */
[----:B------:R-:W-:Y:S01]  /*7800*/  UMOV UR11, UR36 ;  /* 0x00000024000b7c82 */ /* 0x000fe20008000000 */
[----:B---3--:R-:W-:Y:S04]  /*7810*/  UIADD3 UR4, UP0, UPT, UR6, 0x680, URZ ;  /* 0x0000068006047890 */ /* 0x008fe8000ff1e0ff */
[----:B------:R-:W-:Y:S09]  /*7820*/  UIADD3.X UR5, UPT, UPT, URZ, UR7, URZ, UP0, !UPT ;  /* 0x00000007ff057290 */ /* 0x000ff200087fe4ff */
[----:B------:R3:W-:Y:S01]  /*7830*/  UTMASTG.3D [UR8], [UR4] ;  /* 0x00000008040073b5 */ /* 0x0007e20008010000 */
[----:B------:R0:W-:Y:S01]  /*7840*/  UTMACMDFLUSH ;  /* 0x00000000000079b7 */ /* 0x0001e20000000000 */
[----:B---3--:R-:W-:Y:S04]  /*7850*/  DEPBAR.LE SB0, 0x1 ;  /* 0x000080400000791a */ /* 0x008fe80000000000 */
.L_x_114:
[----:B------:R-:W-:Y:S05]  /*7860*/  BSYNC.RECONVERGENT B0 ;  /* 0x0000000000007941 */ /* 0x000fea0003800200 */
.L_x_113:
[----:B------:R-:W-:Y:S01]  /*7870*/  BAR.SYNC.DEFER_BLOCKING 0x1, 0x80 ;  /* 0x0042000000007b1d */ /* 0x000fe20000010000 */
[----:B------:R-:W-:Y:S04]  /*7880*/  UIADD3 UR4, UPT, UPT, UR46, 0x1, URZ ;  /* 0x000000012e047890 */ /* 0x000fe8000fffe0ff */
[----:B------:R-:W-:Y:S04]  /*7890*/  UISETP.NE.AND UP0, UPT, UR4, 0x4, UPT ;  /* 0x000000040400788c */ /* 0x000fe8000bf05270 */
[----:B------:R-:W-:Y:S01]  /*78a0*/  USEL UR45, UR4, URZ, UP0 ;  /* 0x000000ff042d7287 */ /* 0x000fe20008000000 */
[----:B------:R3:W-:Y:S01]  /*78b0*/  @P6 SYNCS.ARRIVE.TRANS64.RED.A1T0 RZ, [R61+URZ], RZ ;  /* 0x000000ff3dff69a7 */ /* 0x0007e200081004ff */
[----:B------:R-:W-:Y:S01]  /*78c0*/  BSSY B1, `(.L_x_115) ;  /* 0x0000017000017945 */ /* 0x000fe20003800000 */
[----:B------:R-:W4:Y:S02]  /*78d0*/  @P6 SYNCS.PHASECHK.TRANS64.TRYWAIT P0, [R62+URZ+0x30], R63 ;  /* 0x0000303f3e0065a7 */ /* 0x000f2400080011ff */
[----:B----4-:R-:W-:Y:S01]  /*78e0*/  @P6 SEL R47, RZ, 0x1, !P0 ;  /* 0x00000001ff2f6807 */ /* 0x010fe20004000000 */
[----:B---3--:R-:W-:Y:S06]  /*78f0*/  @!P6 BRA `(.L_x_116) ;  /* 0x00000000004ce947 */ /* 0x008fec0003800000 */
        /* <DEDUP_REMOVED lines=9> */
[----:B------:R-:W-:Y:S04]  /*7990*/  SHF.L.U32 R5, R90, 0x1f, RZ ;  /* 0x0000001f5a057819 */ /* 0x000fe800000006ff */
[----:B------:R-:W3:Y:S02]  /*79a0*/  SYNCS.PHASECHK.TRANS64.TRYWAIT P0, [R62+URZ+0x30], R5 ;  /* 0x000030053e0075a7 */ /* 0x000ee400080011ff */
[----:B---3--:R-:W-:Y:S05]  /*79b0*/  @!P0 BRA `(.L_x_119) ;  /* 0x00000024005c8947 */ /* 0x008fea0003800000 */
.L_x_118:
[----:B------:R-:W-:Y:S05]  /*79c0*/  BSYNC B0 ;  /* 0x0000000000007941 */ /* 0x000fea0003800000 */
.L_x_117:
[----:B------:R-:W-:Y:S02]  /*79d0*/  ISETP.NE.AND P0, PT, R60, RZ, PT ;  /* 0x000000ff3c00720c */ /* 0x000fe40003f05270 */
[----:B------:R-:W-:Y:S11]  /*79e0*/  IADD3 R46, PT, PT, R46, 0x1, RZ ;  /* 0x000000012e2e7810 */ /* 0x000ff60007ffe0ff */
[----:B------:R4:W1:Y:S04]  /*79f0*/  @P0 LDS.128 R48, [R4] ;  /* 0x0000000004300984 */ /* 0x0008680000000c00 */
[----:B------:R4:W1:Y:S04]  /*7a00*/  @P0 LDS.128 R56, [R3+0x10] ;  /* 0x0000100003380984 */ /* 0x0008680000000c00 */
[----:B------:R4:W1:Y:S04]  /*7a10*/  @P0 LDS.128 R64, [R2+0x20] ;  /* 0x0000200002400984 */ /* 0x0008680000000c00 */
[----:B------:R4:W1:Y:S02]  /*7a20*/  @P0 LDS.128 R72, [R0+0x30] ;  /* 0x0000300000480984 */ /* 0x0008640000000c00 */
.L_x_116:
[----:B------:R-:W-:Y:S05]  /*7a30*/  BSYNC B1 ;  /* 0x0000000000017941 */ /* 0x000fea0003800000 */
.L_x_115:
[----:B----4-:R-:W-:Y:S05]  /*7a40*/  VIADD R0, R39, 0x40 ;  /* 0x0000004027007836 */ /* 0x010fea0000000000 */
        /* <DEDUP_REMOVED lines=9> */
[----:B------:R-:W4:Y:S01]  /*7ae0*/  LDCU.64 UR6, c[0x4][0x78] ;  /* 0x01000f00ff0677ac */ /* 0x000f220008000a00 */
[----:B------:R-:W1:Y:S01]  /*7af0*/  LDC.64 R2, c[0x4][R3] ;  /* 0x0100000003027b82 */ /* 0x000e620000000a00 */
[----:B------:R-:W5:Y:S01]  /*7b00*/  LDCU.64 UR4, c[0x4][0x10] ;  /* 0x01000200ff0477ac */ /* 0x000f620008000a00 */
[----:B---3--:R-:W-:Y:S01]  /*7b10*/  MOV R5, UR9 ;  /* 0x0000000900057c02 */ /* 0x008fe20008000f00 */
[----:B------:R-:W-:Y:S01]  /*7b20*/  IMAD.U32 R4, RZ, RZ, UR8 ;  /* 0x00000008ff047e24 */ /* 0x000fe2000f8e00ff */
[----:B----4-:R-:W-:Y:S01]  /*7b30*/  MOV R7, UR7 ;  /* 0x0000000700077c02 */ /* 0x010fe20008000f00 */
[----:B------:R-:W-:Y:S01]  /*7b40*/  IMAD.U32 R6, RZ, RZ, UR6 ;  /* 0x00000006ff067e24 */ /* 0x000fe2000f8e00ff */
[----:B-----5:R-:W-:Y:S01]  /*7b50*/  MOV R11, UR5 ;  /* 0x00000005000b7c02 */ /* 0x020fe20008000f00 */
[----:B------:R-:W-:Y:S02]  /*7b60*/  IMAD.U32 R10, RZ, RZ, UR4 ;  /* 0x00000004ff0a7e24 */ /* 0x000fe4000f8e00ff */
[----:B------:R-:W-:Y:S07]  /*7b70*/  LEPC R20, `(.L_x_120) ;  /* 0x000000001014794e */ /* 0x000fee0000000000 */
[----:B-12---:R-:W-:Y:S05]  /*7b80*/  CALL.ABS.NOINC R2 ;  /* 0x0000000002007343 */ /* 0x006fea0003c00000 */
.L_x_120:
        /* <DEDUP_REMOVED lines=12> */
[----:B---3--:R-:W-:Y:S02]  /*7c50*/  LEA R62, R46, UR44, 0x3 ;  /* 0x0000002c2e3e7c11 */ /* 0x008fe4000f8e18ff */
[----:B------:R-:W1:Y:S02]  /*7c60*/  LDTM.x32 R4, tmem[UR4+0x40] ;  /* 0x00004004000479ee */ /* 0x000e6400082c0000 */
        /* <DEDUP_REMOVED lines=133> */
.L_x_122:
[----:B------:R-:W-:Y:S05]  /*84c0*/  BSYNC.RECONVERGENT B0 ;  /* 0x0000000000007941 */ /* 0x000fea0003800200 */
.L_x_121:
        /* <DEDUP_REMOVED lines=21> */
.L_x_126:
[----:B------:R-:W-:Y:S05]  /*8620*/  BSYNC B0 ;  /* 0x0000000000007941 */ /* 0x000fea0003800000 */
.L_x_125:
[----:B------:R-:W-:Y:S11]  /*8630*/  ISETP.NE.AND P0, PT, R60, RZ, PT ;  /* 0x000000ff3c00720c */ /* 0x000ff60003f05270 */
[----:B------:R-:W-:Y:S02]  /*8640*/  @!UPT UIADD3 URZ, UPT, UPT, URZ, URZ, URZ ;  /* 0x000000fffffff290 */ /* 0x000fe4000fffe0ff */
[----:B------:R4:W1:Y:S04]  /*8650*/  @P0 LDS.128 R48, [R3] ;  /* 0x0000000003300984 */ /* 0x0008680000000c00 */
[----:B------:R4:W1:Y:S04]  /*8660*/  @P0 LDS.128 R56, [R2+0x10] ;  /* 0x0000100002380984 */ /* 0x0008680000000c00 */
[----:B------:R4:W1:Y:S04]  /*8670*/  @P0 LDS.128 R64, [R0+0x20] ;  /* 0x0000200000400984 */ /* 0x0008680000000c00 */
[----:B------:R4:W1:Y:S02]  /*8680*/  @P0 LDS.128 R72, [R46+0x30] ;  /* 0x000030002e480984 */ /* 0x0008640000000c00 */
.L_x_124:
[----:B------:R-:W-:Y:S05]  /*8690*/  BSYNC B1 ;  /* 0x0000000000017941 */ /* 0x000fea0003800000 */
.L_x_123:
        /* <DEDUP_REMOVED lines=21> */
.L_x_128:
[----:B------:R-:W-:Y:S01]  /*87f0*/  ISETP.NE.AND P0, PT, R95, RZ, PT ;  /* 0x000000ff5f00720c */ /* 0x000fe20003f05270 */
[----:B------:R-:W-:Y:S05]  /*8800*/  WARPSYNC.ALL ;  /* 0x0000000000007948 */ /* 0x000fea0003800000 */
[----:B------:R-:W-:Y:S01]  /*8810*/  R2UR UR4, R39 ;  /* 0x00000000270472ca */ /* 0x000fe200000e0000 */
[--C-:B-1----:R-:W-:Y:S01]  /*8820*/  HADD2.F32 R40, -RZ, R48.reuse.H0_H0 ;  /* 0x20000030ff287230 */ /* 0x102fe20000004100 */
[----:B------:R-:W-:Y:S01]  /*8830*/  R2UR UR5, R99 ;  /* 0x00000000630572ca */ /* 0x000fe200000e0000 */
[----:B------:R-:W-:Y:S01]  /*8840*/  HADD2.F32 R42, -RZ, R48.H1_H1 ;  /* 0x30000030ff2a7230 */ /* 0x000fe20000004100 */
[----:B------:R-:W-:Y:S01]  /*8850*/  BSSY.RECONVERGENT B0, `(.L_x_129) ;  /* 0x000008a000007945 */ /* 0x000fe20003800200 */
[--C-:B------:R-:W-:Y:S02]  /*8860*/  HADD2.F32 R43, -RZ, R49.reuse.H0_H0 ;  /* 0x20000031ff2b7230 */ /* 0x100fe40000004100 */
[----:B------:R-:W-:Y:S02]  /*8870*/  HADD2.F32 R44, -RZ, R49.H1_H1 ;  /* 0x30000031ff2c7230 */ /* 0x000fe40000004100 */
[--C-:B------:R-:W-:Y:S02]  /*8880*/  HADD2.F32 R45, -RZ, R50.reuse.H0_H0 ;  /* 0x20000032ff2d7230 */ /* 0x100fe40000004100 */
[----:B------:R-:W-:Y:S02]  /*8890*/  HADD2.F32 R46, -RZ, R50.H1_H1 ;  /* 0x30000032ff2e7230 */ /* 0x000fe40000004100 */
[----:B---3--:R-:W1:Y:S01]  /*88a0*/  LDTM.x32 R4, tmem[UR4+0x60] ;  /* 0x00006004000479ee */ /* 0x008e6200082c0000 */
[----:B------:R-:W-:Y:S01]  /*88b0*/  NOP ;  /* 0x0000000000007918 */ /* 0x000fe20000000000 */
[----:B------:R-:W-:Y:S01]  /*88c0*/  UIADD3 UR4, UPT, UPT, UR5, 0xc0, URZ ;  /* 0x000000c005047890 */ /* 0x000fe2000fffe0ff */
[--C-:B------:R-:W-:Y:S02]  /*88d0*/  HADD2.F32 R47, -RZ, R51.reuse.H0_H0 ;  /* 0x20000033ff2f7230 */ /* 0x100fe40000004100 */
[----:B------:R-:W-:Y:S01]  /*88e0*/  HADD2.F32 R49, -RZ, R51.H1_H1 ;  /* 0x30000033ff317230 */ /* 0x000fe20000004100 */
[----:B------:R-:W-:Y:S01]  /*88f0*/  UPRMT UR4, UR47, 0x654, UR4 ;  /* 0x000006542f047896 */ /* 0x000fe20008000004 */
[--C-:B------:R-:W-:Y:S02]  /*8900*/  HADD2.F32 R48, -RZ, R56.reuse.H0_H0 ;  /* 0x20000038ff307230 */ /* 0x100fe40000004100 */
[----:B------:R-:W-:Y:S02]  /*8910*/  HADD2.F32 R51, -RZ, R56.H1_H1 ;  /* 0x30000038ff337230 */ /* 0x000fe40000004100 */
[--C-:B------:R-:W-:Y:S02]  /*8920*/  HADD2.F32 R50, -RZ, R57.reuse.H0_H0 ;  /* 0x20000039ff327230 */ /* 0x100fe40000004100 */
[----:B------:R-:W-:Y:S02]  /*8930*/  HADD2.F32 R52, -RZ, R57.H1_H1 ;  /* 0x30000039ff347230 */ /* 0x000fe40000004100 */
[----:B-1----:R-:W-:Y:S01]  /*8940*/  SYNCS.ARRIVE.TRANS64.RED.A1T0 RZ, [UR4], RZ ;  /* 0x000000ffffff79a7 */ /* 0x002fe20008100404 */
[--C-:B------:R-:W-:Y:S02]  /*8950*/  HADD2.F32 R53, -RZ, R58.reuse.H0_H0 ;  /* 0x2000003aff357230 */ /* 0x100fe40000004100 */
[----:B------:R-:W-:Y:S02]  /*8960*/  HADD2.F32 R54, -RZ, R58.H1_H1 ;  /* 0x3000003aff367230 */ /* 0x000fe40000004100 */
[--C-:B------:R-:W-:Y:S02]  /*8970*/  HADD2.F32 R55, -RZ, R59.reuse.H0_H0 ;  /* 0x2000003bff377230 */ /* 0x100fe40000004100 */
[----:B------:R-:W-:Y:S02]  /*8980*/  HADD2.F32 R56, -RZ, R59.H1_H1 ;  /* 0x3000003bff387230 */ /* 0x000fe40000004100 */
[C---:B------:R-:W-:Y:S01]  /*8990*/  FMUL R4, R38.reuse, R4 ;  /* 0x0000000426047220 */ /* 0x040fe20000400000 */
[C---:B------:R-:W-:Y:S01]  /*89a0*/  FMUL R5, R38.reuse, R5 ;  /* 0x0000000526057220 */ /* 0x040fe20000400000 */
[C---:B------:R-:W-:Y:S01]  /*89b0*/  FMUL R6, R38.reuse, R6 ;  /* 0x0000000626067220 */ /* 0x040fe20000400000 */
[C---:B------:R-:W-:Y:S01]  /*89c0*/  FMUL R7, R38.reuse, R7 ;  /* 0x0000000726077220 */ /* 0x040fe20000400000 */
[C---:B------:R-:W-:Y:S01]  /*89d0*/  FFMA R4, R41.reuse, R40, R4 ;  /* 0x0000002829047223 */ /* 0x040fe20000000004 */
[C---:B------:R-:W-:Y:S01]  /*89e0*/  FFMA R5, R41.reuse, R42, R5 ;  /* 0x0000002a29057223 */ /* 0x040fe20000000005 */
[C---:B------:R-:W-:Y:S01]  /*89f0*/  FFMA R6, R41.reuse, R43, R6 ;  /* 0x0000002b29067223 */ /* 0x040fe20000000006 */
[----:B------:R-:W-:Y:S01]  /*8a00*/  FFMA R7, R41, R44, R7 ;  /* 0x0000002c29077223 */ /* 0x000fe20000000007 */
[C---:B------:R-:W-:Y:S01]  /*8a10*/  FMUL R8, R38.reuse, R8 ;  /* 0x0000000826087220 */ /* 0x040fe20000400000 */
[C---:B------:R-:W-:Y:S01]  /*8a20*/  FMUL R9, R38.reuse, R9 ;  /* 0x0000000926097220 */ /* 0x040fe20000400000 */
[----:B------:R-:W-:Y:S01]  /*8a30*/  F2FP.F16.F32.PACK_AB R100, R5, R4 ;  /* 0x000000040564723e */ /* 0x000fe200000000ff */
[C---:B------:R-:W-:Y:S01]  /*8a40*/  FMUL R0, R38.reuse, R10 ;  /* 0x0000000a26007220 */ /* 0x040fe20000400000 */
[----:B------:R-:W-:Y:S01]  /*8a50*/  F2FP.F16.F32.PACK_AB R101, R7, R6 ;  /* 0x000000060765723e */ /* 0x000fe200000000ff */
[C---:B------:R-:W-:Y:S01]  /*8a60*/  FFMA R8, R41.reuse, R45, R8 ;  /* 0x0000002d29087223 */ /* 0x040fe20000000008 */
[C---:B------:R-:W-:Y:S01]  /*8a70*/  FFMA R9, R41.reuse, R46, R9 ;  /* 0x0000002e29097223 */ /* 0x040fe20000000009 */
[----:B------:R-:W-:Y:S01]  /*8a80*/  FFMA R0, R41, R47, R0 ;  /* 0x0000002f29007223 */ /* 0x000fe20000000000 */
[C---:B------:R-:W-:Y:S01]  /*8a90*/  FMUL R2, R38.reuse, R11 ;  /* 0x0000000b26027220 */ /* 0x040fe20000400000 */
[C---:B------:R-:W-:Y:S01]  /*8aa0*/  FMUL R3, R38.reuse, R12 ;  /* 0x0000000c26037220 */ /* 0x040fe20000400000 */
[C---:B------:R-:W-:Y:S01]  /*8ab0*/  FMUL R10, R38.reuse, R13 ;  /* 0x0000000d260a7220 */ /* 0x040fe20000400000 */
[----:B------:R-:W-:Y:S01]  /*8ac0*/  F2FP.F16.F32.PACK_AB R102, R9, R8 ;  /* 0x000000080966723e */ /* 0x000fe200000000ff */
[C---:B------:R-:W-:Y:S01]  /*8ad0*/  FFMA R2, R41.reuse, R49, R2 ;  /* 0x0000003129027223 */ /* 0x040fe20000000002 */
[C---:B------:R-:W-:Y:S01]  /*8ae0*/  FFMA R3, R41.reuse, R48, R3 ;  /* 0x0000003029037223 */ /* 0x040fe20000000003 */
[C---:B------:R-:W-:Y:S01]  /*8af0*/  FFMA R10, R41.reuse, R51, R10 ;  /* 0x00000033290a7223 */ /* 0x040fe2000000000a */
[C---:B------:R-:W-:Y:S01]  /*8b00*/  FMUL R11, R38.reuse, R14 ;  /* 0x0000000e260b7220 */ /* 0x040fe20000400000 */
[C---:B------:R-:W-:Y:S01]  /*8b10*/  FMUL R15, R38.reuse, R15 ;  /* 0x0000000f260f7220 */ /* 0x040fe20000400000 */
[C---:B------:R-:W-:Y:S01]  /*8b20*/  FMUL R12, R38.reuse, R16 ;  /* 0x00000010260c7220 */ /* 0x040fe20000400000 */
[C---:B------:R-:W-:Y:S01]  /*8b30*/  FMUL R13, R38.reuse, R17 ;  /* 0x00000011260d7220 */ /* 0x040fe20000400000 */
[C---:B------:R-:W-:Y:S01]  /*8b40*/  FFMA R11, R41.reuse, R50, R11 ;  /* 0x00000032290b7223 */ /* 0x040fe2000000000b */
[C---:B------:R-:W-:Y:S01]  /*8b50*/  FMUL R14, R38.reuse, R18 ;  /* 0x00000012260e7220 */ /* 0x040fe20000400000 */
[C---:B------:R-:W-:Y:S01]  /*8b60*/  FFMA R15, R41.reuse, R52, R15 ;  /* 0x00000034290f7223 */ /* 0x040fe2000000000f */
[--C-:B------:R-:W-:Y:S02]  /*8b70*/  HADD2.F32 R57, -RZ, R64.reuse.H0_H0 ;  /* 0x20000040ff397230 */ /* 0x100fe40000004100 */
[----:B------:R-:W-:Y:S01]  /*8b80*/  FMUL R19, R38, R19 ;  /* 0x0000001326137220 */ /* 0x000fe20000400000 */
[----:B------:R-:W-:Y:S01]  /*8b90*/  F2FP.F16.F32.PACK_AB R103, R2, R0 ;  /* 0x000000000267723e */ /* 0x000fe200000000ff */
[C---:B------:R-:W-:Y:S01]  /*8ba0*/  FFMA R12, R41.reuse, R53, R12 ;  /* 0x00000035290c7223 */ /* 0x040fe2000000000c */
[----:B------:R-:W-:Y:S02]  /*8bb0*/  HADD2.F32 R58, -RZ, R64.H1_H1 ;  /* 0x30000040ff3a7230 */ /* 0x000fe40000004100 */
[C---:B------:R-:W-:Y:S01]  /*8bc0*/  FMUL R16, R38.reuse, R20 ;  /* 0x0000001426107220 */ /* 0x040fe20000400000 */
[C---:B------:R-:W-:Y:S01]  /*8bd0*/  FFMA R13, R41.reuse, R54, R13 ;  /* 0x00000036290d7223 */ /* 0x040fe2000000000d */
[----:B------:R1:W-:Y:S01]  /*8be0*/  STS.128 [R93+0x6000], R100 ;  /* 0x006000645d007388 */ /* 0x0003e20000000c00 */
[--C-:B------:R-:W-:Y:S02]  /*8bf0*/  HADD2.F32 R59, -RZ, R65.reuse.H0_H0 ;  /* 0x20000041ff3b7230 */ /* 0x100fe40000004100 */
[C---:B------:R-:W-:Y:S01]  /*8c00*/  FMUL R17, R38.reuse, R21 ;  /* 0x0000001526117220 */ /* 0x040fe20000400000 */
[C---:B------:R-:W-:Y:S01]  /*8c10*/  FFMA R14, R41.reuse, R55, R14 ;  /* 0x00000037290e7223 */ /* 0x040fe2000000000e */
[----:B------:R-:W-:Y:S02]  /*8c20*/  HADD2.F32 R60, -RZ, R65.H1_H1 ;  /* 0x30000041ff3c7230 */ /* 0x000fe40000004100 */
[C---:B------:R-:W-:Y:S01]  /*8c30*/  FMUL R18, R38.reuse, R22 ;  /* 0x0000001626127220 */ /* 0x040fe20000400000 */
[C---:B------:R-:W-:Y:S01]  /*8c40*/  FFMA R19, R41.reuse, R56, R19 ;  /* 0x0000003829137223 */ /* 0x040fe20000000013 */
        /* <DEDUP_REMOVED lines=13> */
[----:B------:R-:W-:Y:S01]  /*8d20*/  FMUL R27, R38, R27 ;  /* 0x0000001b261b7220 */ /* 0x000fe20000400000 */
[----:B------:R-:W-:Y:S01]  /*8d30*/  F2FP.F16.F32.PACK_AB R104, R10, R3 ;  /* 0x000000030a68723e */ /* 0x000fe200000000ff */
[----:B------:R-:W-:Y:S01]  /*8d40*/  FFMA R20, R41, R61, R20 ;  /* 0x0000003d29147223 */ /* 0x000fe20000000014 */
[----:B------:R-:W-:Y:S01]  /*8d50*/  F2FP.F16.F32.PACK_AB R105, R15, R11 ;  /* 0x0000000b0f69723e */ /* 0x000fe200000000ff */
[----:B------:R-:W-:Y:S01]  /*8d60*/  HADD2.F32 R66, -RZ, R72.H1_H1 ;  /* 0x30000048ff427230 */ /* 0x000fe20000004100 */
[----:B------:R-:W-:Y:S01]  /*8d70*/  F2FP.F16.F32.PACK_AB R106, R13, R12 ;  /* 0x0000000c0d6a723e */ /* 0x000fe200000000ff */
[C---:B------:R-:W-:Y:S01]  /*8d80*/  FMUL R24, R38.reuse, R28 ;  /* 0x0000001c26187220 */ /* 0x040fe20000400000 */
[----:B------:R-:W-:Y:S01]  /*8d90*/  F2FP.F16.F32.PACK_AB R107, R19, R14 ;  /* 0x0000000e136b723e */ /* 0x000fe200000000ff */
[C---:B------:R-:W-:Y:S01]  /*8da0*/  FFMA R21, R41.reuse, R62, R21 ;  /* 0x0000003e29157223 */ /* 0x040fe20000000015 */
[--C-:B------:R-:W-:Y:S02]  /*8db0*/  HADD2.F32 R67, -RZ, R73.reuse.H0_H0 ;  /* 0x20000049ff437230 */ /* 0x100fe40000004100 */
[C---:B------:R-:W-:Y:S01]  /*8dc0*/  FMUL R25, R38.reuse, R29 ;  /* 0x0000001d26197220 */ /* 0x040fe20000400000 */
[C---:B------:R-:W-:Y:S01]  /*8dd0*/  FFMA R22, R41.reuse, R63, R22 ;  /* 0x0000003f29167223 */ /* 0x040fe20000000016 */
[----:B------:R1:W-:Y:S01]  /*8de0*/  STS.128 [R92+0x6010], R104 ;  /* 0x006010685c007388 */ /* 0x0003e20000000c00 */
        /* <DEDUP_REMOVED lines=48> */
.L_x_130:
[----:B------:R-:W-:Y:S05]  /*90f0*/  BSYNC.RECONVERGENT B0 ;  /* 0x0000000000007941 */ /* 0x000fea0003800200 */
.L_x_129:
[----:B------:R-:W-:Y:S01]  /*9100*/  BAR.SYNC.DEFER_BLOCKING 0x1, 0x80 ;  /* 0x0042000000007b1d */ /* 0x000fe20000010000 */
[----:B------:R-:W-:Y:S01]  /*9110*/  UISETP.NE.AND UP0, UPT, UR52, -0x4, UPT ;  /* 0xfffffffc3400788c */ /* 0x000fe2000bf05270 */
[----:B------:R-:W-:Y:S08]  /*9120*/  IADD3 R0, PT, PT, R36, 0x1, RZ ;  /* 0x0000000124007810 */ /* 0x000ff00007ffe0ff */
[----:B------:R-:W-:Y:S05]  /*9130*/  BRA.U !UP0, `(.L_x_131) ;  /* 0x0000000108287547 */ /* 0x000fea000b800000 */
[----:B------:R-:W-:Y:S01]  /*9140*/  ISETP.NE.AND P0, PT, R98, RZ, PT ;  /* 0x000000ff6200720c */ /* 0x000fe20003f05270 */
[----:B------:R-:W-:Y:S01]  /*9150*/  IMAD.U32 R3, RZ, RZ, UR46 ;  /* 0x0000002eff037e24 */ /* 0x000fe2000f8e00ff */
[----:B------:R-:W-:Y:S01]  /*9160*/  UIADD3 UR4, UPT, UPT, UR46, 0x1, URZ ;  /* 0x000000012e047890 */ /* 0x000fe2000fffe0ff */
[----:B------:R-:W-:Y:S03]  /*9170*/  IMAD.U32 R2, RZ, RZ, UR47 ;  /* 0x0000002fff027e24 */ /* 0x000fe6000f8e00ff */
[----:B------:R-:W-:Y:S04]  /*9180*/  UISETP.NE.AND UP0, UPT, UR4, 0x4, UPT ;  /* 0x000000040400788c */ /* 0x000fe8000bf05270 */
[----:B------:R-:W-:Y:S03]  /*9190*/  USEL UR46, UR4, URZ, UP0 ;  /* 0x000000ff042e7287 */ /* 0x000fe60008000000 */
[----:B------:R-:W-:Y:S05]  /*91a0*/  @P0 LEA R3, R3, UR44, 0x3 ;  /* 0x0000002c03030c11 */ /* 0x000fea000f8e18ff */
[----:B------:R-:W-:Y:S05]  /*91b0*/  @P0 VIADD R3, R3, 0x50 ;  /* 0x0000005003030836 */ /* 0x000fea0000000000 */
[----:B------:R-:W-:Y:S04]  /*91c0*/  @P0 PRMT R2, R2, 0x654, R3 ;  /* 0x0000065402020816 */ /* 0x000fe80000000003 */
[----:B------:R3:W-:Y:S03]  /*91d0*/  @P0 SYNCS.ARRIVE.TRANS64.RED.A1T0 RZ, [R2+URZ], RZ ;  /* 0x000000ff02ff09a7 */ /* 0x0007e600081004ff */
.L_x_131:
[----:B------:R-:W-:Y:S01]  /*91e0*/  R2UR UR4, R82 ;  /* 0x00000000520472ca */ /* 0x000fe200000e0000 */
[----:B------:R-:W-:Y:S01]  /*91f0*/  UISETP.NE.AND UP0, UPT, UR62, URZ, UPT ;  /* 0x000000ff3e00728c */ /* 0x000fe2000bf05270 */
[----:B------:R-:W-:Y:S01]  /*9200*/  ISETP.NE.AND P0, PT, R86, 0x2, PT ;  /* 0x000000025600780c */ /* 0x000fe20003f05270 */
[----:B------:R-:W-:Y:S01]  /*9210*/  UIADD3 UR20, UPT, UPT, UR37, UR63, URZ ;  /* 0x0000003f25147290 */ /* 0x000fe2000fffe0ff */
[----:B------:R-:W-:Y:S01]  /*9220*/  ISETP.NE.AND P1, PT, R0, 0x4, PT ;  /* 0x000000040000780c */ /* 0x000fe20003f25270 */
[----:B------:R-:W-:Y:S01]  /*9230*/  UIADD3 UR52, UPT, UPT, UR52, 0x4, URZ ;  /* 0x0000000434347890 */ /* 0x000fe2000fffe0ff */
[----:B------:R-:W-:Y:S01]  /*9240*/  SEL R3, RZ, 0x1, P0 ;  /* 0x00000001ff037807 */ /* 0x000fe20000000000 */
[----:B------:R-:W-:Y:S01]  /*9250*/  UMOV UR36, UR61 ;  /* 0x0000003d00247c82 */ /* 0x000fe20008000000 */
[----:B---3--:R-:W-:Y:S02]  /*9260*/  SEL R2, RZ, 0x1, P1 ;  /* 0x00000001ff027807 */ /* 0x008fe40000800000 */
[----:B------:R-:W-:Y:S02]  /*9270*/  LOP3.LUT R88, R88, R3, RZ, 0x3c, !PT ;  /* 0x0000000358587212 */ /* 0x000fe400078e3cff */
[----:B------:R-:W-:Y:S01]  /*9280*/  LOP3.LUT R89, R89, R2, RZ, 0x3c, !PT ;  /* 0x0000000259597212 */ /* 0x000fe200078e3cff */
[----:B------:R-:W-:Y:S01]  /*9290*/  UIADD3 UR16, UPT, UPT, UR38, UR4, URZ ;  /* 0x0000000426107290 */ /* 0x000fe2000fffe0ff */
[----:B------:R-:W-:Y:S02]  /*92a0*/  SEL R86, R86, RZ, P0 ;  /* 0x000000ff56567207 */ /* 0x000fe40000000000 */
[----:B------:R-:W-:Y:S01]  /*92b0*/  SEL R36, R0, RZ, P1 ;  /* 0x000000ff00247207 */ /* 0x000fe20000800000 */
[----:B------:R-:W-:Y:S08]  /*92c0*/  BRA.U UP0, `(.L_x_132) ;  /* 0xffffffbd00dc7547 */ /* 0x000ff0000b83ffff */
[----:B------:R-:W-:-:S13]  /*92d0*/  R2UR UR4, R83 ;  /* 0x00000000530472ca */ /* 0x000fda00000e0000 */
[----:B------:R-:W-:-:S09]  /*92e0*/  UISETP.NE.AND UP0, UPT, UR4, URZ, UPT ;  /* 0x000000ff0400728c */ /* 0x000fd2000bf05270 */
[----:B------:R-:W-:Y:S05]  /*92f0*/  BRA.U !UP0, `(.L_x_133) ;  /* 0x0000000108487547 */ /* 0x000fea000b800000 */
[----:B------:R-:W3:Y:S02]  /*9300*/  LDCU.64 UR4, c[0x0][0x890] ;  /* 0x00011200ff0477ac */ /* 0x000ee40008000a00 */
[----:B---3--:R-:W-:-:S04]  /*9310*/  UISETP.NE.U32.AND UP0, UPT, UR4, URZ, UPT ;  /* 0x000000ff0400728c */ /* 0x008fc8000bf05070 */
[----:B------:R-:W-:-:S09]  /*9320*/  UISETP.NE.AND.EX UP0, UPT, UR5, URZ, UPT, UP0 ;  /* 0x000000ff0500728c */ /* 0x000fd2000bf05300 */
[----:B------:R-:W-:Y:S05]  /*9330*/  BRA.U UP0, `(.L_x_134) ;  /* 0x00000001000c7547 */ /* 0x000fea000b800000 */
[----:B------:R-:W-:-:S13]  /*9340*/  FSETP.NEU.AND P0, PT, R41, RZ, PT ;  /* 0x000000ff2900720b */ /* 0x000fda0003f0d000 */
[----:B------:R-:W-:Y:S05]  /*9350*/  @!P0 EXIT ;  /* 0x000000000000894d */ /* 0x000fea0003800000 */
[----:B------:R-:W-:Y:S05]  /*9360*/  BRA `(.L_x_133) ;  /* 0x00000000002c7947 */ /* 0x000fea0003800000 */
.L_x_134:
[----:B------:R-:W-:Y:S01]  /*9370*/  ISETP.NE.AND P0, PT, R85, RZ, PT ;  /* 0x000000ff5500720c */ /* 0x000fe20003f05270 */
[----:B------:R-:W-:-:S12]  /*9380*/  BSSY.RECONVERGENT B0, `(.L_x_133) ;  /* 0x0000009000007945 */ /* 0x000fd80003800200 */
[----:B------:R-:W-:Y:S05]  /*9390*/  @P0 BRA `(.L_x_135) ;  /* 0x0000000000140947 */ /* 0x000fea0003800000 */
[----:B------:R-:W3:Y:S02]  /*93a0*/  LDCU.64 UR4, c[0x0][0x888] ;  /* 0x00011100ff0477ac */ /* 0x000ee40008000a00 */
[----:B---3--:R-:W-:-:S04]  /*93b0*/  ISETP.NE.U32.AND P0, PT, RZ, UR4, PT ;  /* 0x00000004ff007c0c */ /* 0x008fc8000bf05070 */
[----:B------:R-:W-:-:S13]  /*93c0*/  ISETP.NE.AND.EX P0, PT, RZ, UR5, PT, P0 ;  /* 0x00000005ff007c0c */ /* 0x000fda000bf05300 */
[----:B------:R-:W-:Y:S05]  /*93d0*/  @!P0 EXIT ;  /* 0x000000000000894d */ /* 0x000fea0003800000 */
[----:B------:R-:W-:Y:S05]  /*93e0*/  BRA `(.L_x_136) ;  /* 0x0000000000087947 */ /* 0x000fea0003800000 */
.L_x_135:
[----:B------:R-:W-:-:S13]  /*93f0*/  FSETP.NEU.AND P0, PT, R41, RZ, PT ;  /* 0x000000ff2900720b */ /* 0x000fda0003f0d000 */
[----:B------:R-:W-:Y:S05]  /*9400*/  @!P0 EXIT ;  /* 0x000000000000894d */ /* 0x000fea0003800000 */
.L_x_136:
[----:B------:R-:W-:Y:S05]  /*9410*/  BSYNC.RECONVERGENT B0 ;  /* 0x0000000000007941 */ /* 0x000fea0003800200 */
.L_x_133:
[----:B------:R-:W-:Y:S01]  /*9420*/  ULEA UR4, UR46, UR44, 0x3 ;  /* 0x0000002c2e047291 */ /* 0x000fe2000f8e18ff */
[----:B------:R-:W-:-:S04]  /*9430*/  DEPBAR.LE SB0, 0x0 ;  /* 0x000080000000791a */ /* 0x000fc80000000000 */
[----:B------:R-:W-:-:S04]  /*9440*/  UIADD3 UR4, UPT, UPT, UR4, 0x50, URZ ;  /* 0x0000005004047890 */ /* 0x000fc8000fffe0ff */
[----:B------:R-:W-:-:S09]  /*9450*/  UPRMT UR4, UR47, 0x654, UR4 ;  /* 0x000006542f047896 */ /* 0x000fd20008000004 */
[----:B------:R-:W-:Y:S01]  /*9460*/  SYNCS.ARRIVE.TRANS64.RED.A1T0 RZ, [UR4], RZ ;  /* 0x000000ffffff79a7 */ /* 0x000fe20008100404 */
[----:B------:R-:W-:Y:S05]  /*9470*/  EXIT ;  /* 0x000000000000794d */ /* 0x000fea0003800000 */
.L_x_24:
[----:B--2---:R2:W3:Y:S02]  /*9480*/  SYNCS.PHASECHK.TRANS64.TRYWAIT P0, [R3+URZ+0xf0], R2 ;  /* 0x0000f002030075a7 */ /* 0x0044e400080011ff */
[----:B---3--:R-:W-:Y:S05]  /*9490*/  @!P0 NANOSLEEP.SYNCS 0x989680 ;  /* 0x009896800000895d */ /* 0x008fea0003900000 */
[----:B------:R-:W3:Y:S02]  /*94a0*/  @!P0 SYNCS.PHASECHK.TRANS64 P0, [R3+URZ+0xf0], R2 ;  /* 0x0000f002030085a7 */ /* 0x000ee400080010ff */
[----:B---3--:R-:W-:Y:S05]  /*94b0*/  @!P0 BRA `(.L_x_24) ;  /* 0xfffffffc00f08947 */ /* 0x008fea000383ffff */
[----:B------:R-:W-:Y:S05]  /*94c0*/  BRA `(.L_x_137) ;  /* 0xffffff84000c7947 */ /* 0x000fea000383ffff */
.L_x_27:
[----:B-1----:R-:W-:-:S07]  /*94d0*/  MOV R0, UR33 ;  /* 0x0000002100007c02 */ /* 0x002fce0008000f00 */
.L_x_138:
[----:B-1----:R1:W2:Y:S02]  /*94e0*/  SYNCS.PHASECHK.TRANS64.TRYWAIT P0, [R0+URZ+0x18], R3 ;  /* 0x00001803000075a7 */ /* 0x0022a400080011ff */
[----:B--2---:R-:W-:Y:S05]  /*94f0*/  @!P0 NANOSLEEP.SYNCS 0x989680 ;  /* 0x009896800000895d */ /* 0x004fea0003900000 */
[----:B------:R-:W2:Y:S02]  /*9500*/  @!P0 SYNCS.PHASECHK.TRANS64 P0, [R0+URZ+0x18], R3 ;  /* 0x00001803000085a7 */ /* 0x000ea400080010ff */
[----:B--2---:R-:W-:Y:S05]  /*9510*/  @!P0 BRA `(.L_x_138) ;  /* 0xfffffffc00f08947 */ /* 0x004fea000383ffff */
[----:B------:R-:W-:Y:S05]  /*9520*/  BRA `(.L_x_26) ;  /* 0xffffff8400587947 */ /* 0x000fea000383ffff */
.L_x_34:
[----:B-1----:R-:W-:-:S07]  /*9530*/  MOV R0, UR25 ;  /* 0x0000001900007c02 */ /* 0x002fce0008000f00 */
.L_x_139:
[----:B-1----:R1:W2:Y:S02]  /*9540*/  SYNCS.PHASECHK.TRANS64.TRYWAIT P0, [R0+URZ+0x18], R3 ;  /* 0x00001803000075a7 */ /* 0x0022a400080011ff */
[----:B--2---:R-:W-:Y:S05]  /*9550*/  @!P0 NANOSLEEP.SYNCS 0x989680 ;  /* 0x009896800000895d */ /* 0x004fea0003900000 */
[----:B------:R-:W2:Y:S02]  /*9560*/  @!P0 SYNCS.PHASECHK.TRANS64 P0, [R0+URZ+0x18], R3 ;  /* 0x00001803000085a7 */ /* 0x000ea400080010ff */
[----:B--2---:R-:W-:Y:S05]  /*9570*/  @!P0 BRA `(.L_x_139) ;  /* 0xfffffffc00f08947 */ /* 0x004fea000383ffff */
[----:B------:R-:W-:Y:S05]  /*9580*/  BRA `(.L_x_33) ;  /* 0xffffff8800307947 */ /* 0x000fea000383ffff */
.L_x_39:
[----:B-1----:R1:W2:Y:S02]  /*9590*/  SYNCS.PHASECHK.TRANS64.TRYWAIT P0, [R3+URZ+0x80], R0 ;  /* 0x00008000030075a7 */ /* 0x0022a400080011ff */
[----:B--2---:R-:W-:Y:S05]  /*95a0*/  @!P0 NANOSLEEP.SYNCS 0x989680 ;  /* 0x009896800000895d */ /* 0x004fea0003900000 */
[----:B------:R-:W2:Y:S02]  /*95b0*/  @!P0 SYNCS.PHASECHK.TRANS64 P0, [R3+URZ+0x80], R0 ;  /* 0x00008000030085a7 */ /* 0x000ea400080010ff */
[----:B--2---:R-:W-:Y:S05]  /*95c0*/  @!P0 BRA `(.L_x_39) ;  /* 0xfffffffc00f08947 */ /* 0x004fea000383ffff */
[----:B------:R-:W-:Y:S05]  /*95d0*/  BRA `(.L_x_140) ;  /* 0xffffff8800ec7947 */ /* 0x000fea000383ffff */
.L_x_43:
[----:B-1----:R-:W-:-:S07]  /*95e0*/  MOV R0, UR4 ;  /* 0x0000000400007c02 */ /* 0x002fce0008000f00 */
.L_x_141:
[----:B-1----:R1:W2:Y:S02]  /*95f0*/  SYNCS.PHASECHK.TRANS64.TRYWAIT P0, [R0+URZ], R3 ;  /* 0x00000003000075a7 */ /* 0x0022a400080011ff */
[----:B--2---:R-:W-:Y:S05]  /*9600*/  @!P0 NANOSLEEP.SYNCS 0x989680 ;  /* 0x009896800000895d */ /* 0x004fea0003900000 */
[----:B------:R-:W2:Y:S02]  /*9610*/  @!P0 SYNCS.PHASECHK.TRANS64 P0, [R0+URZ], R3 ;  /* 0x00000003000085a7 */ /* 0x000ea400080010ff */
[----:B--2---:R-:W-:Y:S05]  /*9620*/  @!P0 BRA `(.L_x_141) ;  /* 0xfffffffc00f08947 */ /* 0x004fea000383ffff */
[----:B------:R-:W-:Y:S05]  /*9630*/  BRA `(.L_x_142) ;  /* 0xffffff9000947947 */ /* 0x000fea000383ffff */
.L_x_44:
[----:B------:R-:W-:-:S07]  /*9640*/  MOV R0, UR5 ;  /* 0x0000000500007c02 */ /* 0x000fce0008000f00 */
.L_x_143:
[----:B-1----:R1:W2:Y:S02]  /*9650*/  SYNCS.PHASECHK.TRANS64.TRYWAIT P0, [R0+URZ], R3 ;  /* 0x00000003000075a7 */ /* 0x0022a400080011ff */
[----:B--2---:R-:W-:Y:S05]  /*9660*/  @!P0 NANOSLEEP.SYNCS 0x989680 ;  /* 0x009896800000895d */ /* 0x004fea0003900000 */
[----:B------:R-:W2:Y:S02]  /*9670*/  @!P0 SYNCS.PHASECHK.TRANS64 P0, [R0+URZ], R3 ;  /* 0x00000003000085a7 */ /* 0x000ea400080010ff */
[----:B--2---:R-:W-:Y:S05]  /*9680*/  @!P0 BRA `(.L_x_143) ;  /* 0xfffffffc00f08947 */ /* 0x004fea000383ffff */
[----:B------:R-:W-:Y:S05]  /*9690*/  BRA `(.L_x_144) ;  /* 0xffffff9000a07947 */ /* 0x000fea000383ffff */
.L_x_47:
[----:B-1----:R1:W2:Y:S02]  /*96a0*/  SYNCS.PHASECHK.TRANS64.TRYWAIT P0, [R2+URZ+0xe0], R5 ;  /* 0x0000e005020075a7 */ /* 0x0022a400080011ff */
[----:B--2---:R-:W-:Y:S05]  /*96b0*/  @!P0 NANOSLEEP.SYNCS 0x989680 ;  /* 0x009896800000895d */ /* 0x004fea0003900000 */
[----:B------:R-:W2:Y:S02]  /*96c0*/  @!P0 SYNCS.PHASECHK.TRANS64 P0, [R2+URZ+0xe0], R5 ;  /* 0x0000e005020085a7 */ /* 0x000ea400080010ff */
[----:B--2---:R-:W-:Y:S05]  /*96d0*/  @!P0 BRA `(.L_x_47) ;  /* 0xfffffffc00f08947 */ /* 0x004fea000383ffff */
[----:B------:R-:W-:Y:S05]  /*96e0*/  BRA `(.L_x_145) ;  /* 0xffffff9000fc7947 */ /* 0x000fea000383ffff */
.L_x_48:
[----:B------:R-:W-:-:S07]  /*96f0*/  MOV R2, UR4 ;  /* 0x0000000400027c02 */ /* 0x000fce0008000f00 */
.L_x_146:
[----:B-1----:R1:W2:Y:S02]  /*9700*/  SYNCS.PHASECHK.TRANS64.TRYWAIT P0, [R2+URZ+0x90], R5 ;  /* 0x00009005020075a7 */ /* 0x0022a400080011ff */
[----:B--2---:R-:W-:Y:S05]  /*9710*/  @!P0 NANOSLEEP.SYNCS 0x989680 ;  /* 0x009896800000895d */ /* 0x004fea0003900000 */
[----:B------:R-:W2:Y:S02]  /*9720*/  @!P0 SYNCS.PHASECHK.TRANS64 P0, [R2+URZ+0x90], R5 ;  /* 0x00009005020085a7 */ /* 0x000ea400080010ff */
[----:B--2---:R-:W-:Y:S05]  /*9730*/  @!P0 BRA `(.L_x_146) ;  /* 0xfffffffc00f08947 */ /* 0x004fea000383ffff */
[----:B------:R-:W-:Y:S05]  /*9740*/  BRA `(.L_x_147) ;  /* 0xffffff94000c7947 */ /* 0x000fea000383ffff */
.L_x_49:
[----:B-1----:R1:W2:Y:S02]  /*9750*/  SYNCS.PHASECHK.TRANS64.TRYWAIT P1, [R2+URZ+0x80], R5 ;  /* 0x00008005020075a7 */ /* 0x0022a400080211ff */
[----:B--2---:R-:W-:Y:S05]  /*9760*/  @!P1 NANOSLEEP.SYNCS 0x989680 ;  /* 0x009896800000995d */ /* 0x004fea0003900000 */
[----:B------:R-:W2:Y:S02]  /*9770*/  @!P1 SYNCS.PHASECHK.TRANS64 P1, [R2+URZ+0x80], R5 ;  /* 0x00008005020095a7 */ /* 0x000ea400080210ff */
[----:B--2---:R-:W-:Y:S05]  /*9780*/  @!P1 BRA `(.L_x_49) ;  /* 0xfffffffc00f09947 */ /* 0x004fea000383ffff */
[----:B------:R-:W-:Y:S05]  /*9790*/  BRA `(.L_x_148) ;  /* 0xffffff94003c7947 */ /* 0x000fea000383ffff */
.L_x_52:
[----:B------:R-:W-:-:S07]  /*97a0*/  MOV R0, UR4 ;  /* 0x0000000400007c02 */ /* 0x000fce0008000f00 */
.L_x_149:
[----:B-1----:R1:W2:Y:S02]  /*97b0*/  SYNCS.PHASECHK.TRANS64.TRYWAIT P0, [R0+URZ+0x90], R3 ;  /* 0x00009003000075a7 */ /* 0x0022a400080011ff */
[----:B--2---:R-:W-:Y:S05]  /*97c0*/  @!P0 NANOSLEEP.SYNCS 0x989680 ;  /* 0x009896800000895d */ /* 0x004fea0003900000 */
[----:B------:R-:W2:Y:S02]  /*97d0*/  @!P0 SYNCS.PHASECHK.TRANS64 P0, [R0+URZ+0x90], R3 ;  /* 0x00009003000085a7 */ /* 0x000ea400080010ff */
[----:B--2---:R-:W-:Y:S05]  /*97e0*/  @!P0 BRA `(.L_x_149) ;  /* 0xfffffffc00f08947 */ /* 0x004fea000383ffff */
[----:B------:R-:W-:Y:S05]  /*97f0*/  BRA `(.L_x_51) ;  /* 0xffffff9400907947 */ /* 0x000fea000383ffff */
.L_x_59:
[----:B-1----:R1:W2:Y:S02]  /*9800*/  SYNCS.PHASECHK.TRANS64.TRYWAIT P1, [R0+URZ+0x80], R5 ;  /* 0x00008005000075a7 */ /* 0x0022a400080211ff */
[----:B--2---:R-:W-:Y:S05]  /*9810*/  @!P1 NANOSLEEP.SYNCS 0x989680 ;  /* 0x009896800000995d */ /* 0x004fea0003900000 */
[----:B------:R-:W2:Y:S02]  /*9820*/  @!P1 SYNCS.PHASECHK.TRANS64 P1, [R0+URZ+0x80], R5 ;  /* 0x00008005000095a7 */ /* 0x000ea400080210ff */
[----:B--2---:R-:W-:Y:S05]  /*9830*/  @!P1 BRA `(.L_x_59) ;  /* 0xfffffffc00f09947 */ /* 0x004fea000383ffff */
[----:B------:R-:W-:Y:S05]  /*9840*/  BRA `(.L_x_150) ;  /* 0xffffff9c00047947 */ /* 0x000fea000383ffff */
.L_x_60:
[----:B------:R-:W-:-:S07]  /*9850*/  MOV R3, UR30 ;  /* 0x0000001e00037c02 */ /* 0x000fce0008000f00 */
.L_x_151:
[----:B-1----:R1:W2:Y:S02]  /*9860*/  SYNCS.PHASECHK.TRANS64.TRYWAIT P0, [R3+URZ+0xc0], R0 ;  /* 0x0000c000030075a7 */ /* 0x0022a400080011ff */
[----:B--2---:R-:W-:Y:S05]  /*9870*/  @!P0 NANOSLEEP.SYNCS 0x989680 ;  /* 0x009896800000895d */ /* 0x004fea0003900000 */
[----:B------:R-:W2:Y:S02]  /*9880*/  @!P0 SYNCS.PHASECHK.TRANS64 P0, [R3+URZ+0xc0], R0 ;  /* 0x0000c000030085a7 */ /* 0x000ea400080010ff */
[----:B--2---:R-:W-:Y:S05]  /*9890*/  @!P0 BRA `(.L_x_151) ;  /* 0xfffffffc00f08947 */ /* 0x004fea000383ffff */
[----:B------:R-:W-:Y:S05]  /*98a0*/  BRA `(.L_x_152) ;  /* 0xffffff9c003c7947 */ /* 0x000fea000383ffff */
.L_x_63:
[----:B------:R-:W-:Y:S07]  /*98b0*/  MOV R0, UR5 ;  /* 0x0000000500007c02 */ /* 0x000fee0008000f00 */
.L_x_153:
[----:B-1----:R1:W2:Y:S02]  /*98c0*/  SYNCS.PHASECHK.TRANS64.TRYWAIT P0, [R0+URZ], R3 ;  /* 0x00000003000075a7 */ /* 0x0022a400080011ff */
[----:B--2---:R-:W-:Y:S05]  /*98d0*/  @!P0 NANOSLEEP.SYNCS 0x989680 ;  /* 0x009896800000895d */ /* 0x004fea0003900000 */
[----:B------:R-:W2:Y:S02]  /*98e0*/  @!P0 SYNCS.PHASECHK.TRANS64 P0, [R0+URZ], R3 ;  /* 0x00000003000085a7 */ /* 0x000ea400080010ff */
[----:B--2---:R-:W-:Y:S05]  /*98f0*/  @!P0 BRA `(.L_x_153) ;  /* 0xfffffffc00f08947 */ /* 0x004fea000383ffff */
[----:B------:R-:W-:Y:S05]  /*9900*/  BRA `(.L_x_62) ;  /* 0xffffff9c00587947 */ /* 0x000fea000383ffff */
.L_x_66:
[----:B------:R-:W-:-:S07]  /*9910*/  MOV R0, UR4 ;  /* 0x0000000400007c02 */ /* 0x000fce0008000f00 */
.L_x_154:
[----:B--2---:R2:W4:Y:S02]  /*9920*/  SYNCS.PHASECHK.TRANS64.TRYWAIT P0, [R0+URZ], R3 ;  /* 0x00000003000075a7 */ /* 0x00452400080011ff */
[----:B----4-:R-:W-:Y:S05]  /*9930*/  @!P0 NANOSLEEP.SYNCS 0x989680 ;  /* 0x009896800000895d */ /* 0x010fea0003900000 */
[----:B------:R-:W4:Y:S02]  /*9940*/  @!P0 SYNCS.PHASECHK.TRANS64 P0, [R0+URZ], R3 ;  /* 0x00000003000085a7 */ /* 0x000f2400080010ff */
[----:B----4-:R-:W-:Y:S05]  /*9950*/  @!P0 BRA `(.L_x_154) ;  /* 0xfffffffc00f08947 */ /* 0x010fea000383ffff */
[----:B------:R-:W-:Y:S05]  /*9960*/  BRA `(.L_x_155) ;  /* 0xffffffa000347947 */ /* 0x000fea000383ffff */
.L_x_67:
[----:B------:R-:W-:-:S07]  /*9970*/  MOV R0, UR5 ;  /* 0x0000000500007c02 */ /* 0x000fce0008000f00 */
.L_x_156:
[----:B-1----:R1:W2:Y:S02]  /*9980*/  SYNCS.PHASECHK.TRANS64.TRYWAIT P0, [R0+URZ], R3 ;  /* 0x00000003000075a7 */ /* 0x0022a400080011ff */
[----:B--2---:R-:W-:Y:S05]  /*9990*/  @!P0 NANOSLEEP.SYNCS 0x989680 ;  /* 0x009896800000895d */ /* 0x004fea0003900000 */
[----:B------:R-:W2:Y:S02]  /*99a0*/  @!P0 SYNCS.PHASECHK.TRANS64 P0, [R0+URZ], R3 ;  /* 0x00000003000085a7 */ /* 0x000ea400080010ff */
[----:B--2---:R-:W-:Y:S05]  /*99b0*/  @!P0 BRA `(.L_x_156) ;  /* 0xfffffffc00f08947 */ /* 0x004fea000383ffff */
[----:B------:R-:W-:Y:S05]  /*99c0*/  BRA `(.L_x_157) ;  /* 0xffffffa000407947 */ /* 0x000fea000383ffff */
.L_x_68:
[----:B------:R-:W-:-:S07]  /*99d0*/  MOV R0, UR5 ;  /* 0x0000000500007c02 */ /* 0x000fce0008000f00 */
.L_x_158:
[----:B-1----:R1:W2:Y:S02]  /*99e0*/  SYNCS.PHASECHK.TRANS64.TRYWAIT P0, [R0+URZ], R3 ;  /* 0x00000003000075a7 */ /* 0x0022a400080011ff */
[----:B--2---:R-:W-:Y:S05]  /*99f0*/  @!P0 NANOSLEEP.SYNCS 0x989680 ;  /* 0x009896800000895d */ /* 0x004fea0003900000 */
[----:B------:R-:W2:Y:S02]  /*9a00*/  @!P0 SYNCS.PHASECHK.TRANS64 P0, [R0+URZ], R3 ;  /* 0x00000003000085a7 */ /* 0x000ea400080010ff */
[----:B--2---:R-:W-:Y:S05]  /*9a10*/  @!P0 BRA `(.L_x_158) ;  /* 0xfffffffc00f08947 */ /* 0x004fea000383ffff */
[----:B------:R-:W-:Y:S05]  /*9a20*/  BRA `(.L_x_159) ;  /* 0xffffffa0004c7947 */ /* 0x000fea000383ffff */
.L_x_69:
[----:B------:R-:W-:-:S07]  /*9a30*/  MOV R0, UR4 ;  /* 0x0000000400007c02 */ /* 0x000fce0008000f00 */
.L_x_160:
[----:B-1----:R1:W2:Y:S02]  /*9a40*/  SYNCS.PHASECHK.TRANS64.TRYWAIT P0, [R0+URZ], R3 ;  /* 0x00000003000075a7 */ /* 0x0022a400080011ff */
[----:B--2---:R-:W-:Y:S05]  /*9a50*/  @!P0 NANOSLEEP.SYNCS 0x989680 ;  /* 0x009896800000895d */ /* 0x004fea0003900000 */
[----:B------:R-:W2:Y:S02]  /*9a60*/  @!P0 SYNCS.PHASECHK.TRANS64 P0, [R0+URZ], R3 ;  /* 0x00000003000085a7 */ /* 0x000ea400080010ff */
[----:B--2---:R-:W-:Y:S05]  /*9a70*/  @!P0 BRA `(.L_x_160) ;  /* 0xfffffffc00f08947 */ /* 0x004fea000383ffff */
[----:B------:R-:W-:Y:S05]  /*9a80*/  BRA `(.L_x_161) ;  /* 0xffffffa000587947 */ /* 0x000fea000383ffff */
.L_x_74:
[----:B--2---:R2:W3:Y:S02]  /*9a90*/  SYNCS.PHASECHK.TRANS64.TRYWAIT P0, [R12+URZ+0x80], R9 ;  /* 0x000080090c0075a7 */ /* 0x0044e400080011ff */
[----:B---3--:R-:W-:Y:S05]  /*9aa0*/  @!P0 NANOSLEEP.SYNCS 0x989680 ;  /* 0x009896800000895d */ /* 0x008fea0003900000 */
[----:B------:R-:W3:Y:S02]  /*9ab0*/  @!P0 SYNCS.PHASECHK.TRANS64 P0, [R12+URZ+0x80], R9 ;  /* 0x000080090c0085a7 */ /* 0x000ee400080010ff */
[----:B---3--:R-:W-:Y:S05]  /*9ac0*/  @!P0 BRA `(.L_x_74) ;  /* 0xfffffffc00f08947 */ /* 0x008fea000383ffff */
[----:B------:R-:W-:Y:S05]  /*9ad0*/  BRA `(.L_x_162) ;  /* 0xffffffa400787947 */ /* 0x000fea000383ffff */
.L_x_77:
[----:B------:R-:W-:Y:S07]  /*9ae0*/  MOV R0, UR21 ;  /* 0x0000001500007c02 */ /* 0x000fee0008000f00 */
.L_x_163:
[----:B--2---:R2:W3:Y:S02]  /*9af0*/  SYNCS.PHASECHK.TRANS64.TRYWAIT P2, [R0+URZ+0x78], R11 ;  /* 0x0000780b000075a7 */ /* 0x0044e400080411ff */
[----:B---3--:R-:W-:Y:S05]  /*9b00*/  @!P2 NANOSLEEP.SYNCS 0x989680 ;  /* 0x009896800000a95d */ /* 0x008fea0003900000 */
[----:B------:R-:W3:Y:S02]  /*9b10*/  @!P2 SYNCS.PHASECHK.TRANS64 P2, [R0+URZ+0x78], R11 ;  /* 0x0000780b0000a5a7 */ /* 0x000ee400080410ff */
[----:B---3--:R-:W-:Y:S05]  /*9b20*/  @!P2 BRA `(.L_x_163) ;  /* 0xfffffffc00f0a947 */ /* 0x008fea000383ffff */
[----:B------:R-:W-:Y:S05]  /*9b30*/  BRA `(.L_x_76) ;  /* 0xffffffa800e07947 */ /* 0x000fea000383ffff */
.L_x_80:
[----:B--2---:R-:W-:Y:S07]  /*9b40*/  MOV R0, UR21 ;  /* 0x0000001500007c02 */ /* 0x004fee0008000f00 */
.L_x_164:
[----:B--2---:R2:W3:Y:S02]  /*9b50*/  SYNCS.PHASECHK.TRANS64.TRYWAIT P0, [R0+URZ+0x50], R9 ;  /* 0x00005009000075a7 */ /* 0x0044e400080011ff */
[----:B---3--:R-:W-:Y:S05]  /*9b60*/  @!P0 NANOSLEEP.SYNCS 0x989680 ;  /* 0x009896800000895d */ /* 0x008fea0003900000 */
[----:B------:R-:W3:Y:S02]  /*9b70*/  @!P0 SYNCS.PHASECHK.TRANS64 P0, [R0+URZ+0x50], R9 ;  /* 0x00005009000085a7 */ /* 0x000ee400080010ff */
[----:B---3--:R-:W-:Y:S05]  /*9b80*/  @!P0 BRA `(.L_x_164) ;  /* 0xfffffffc00f08947 */ /* 0x008fea000383ffff */
[----:B------:R-:W-:Y:S05]  /*9b90*/  BRA `(.L_x_165) ;  /* 0xffffffac003c7947 */ /* 0x000fea000383ffff */
.L_x_81:
[----:B------:R-:W-:Y:S07]  /*9ba0*/  MOV R0, UR21 ;  /* 0x0000001500007c02 */ /* 0x000fee0008000f00 */
.L_x_166:
[----:B--2---:R2:W3:Y:S02]  /*9bb0*/  SYNCS.PHASECHK.TRANS64.TRYWAIT P0, [R0+URZ+0x58], R9 ;  /* 0x00005809000075a7 */ /* 0x0044e400080011ff */
[----:B---3--:R-:W-:Y:S05]  /*9bc0*/  @!P0 NANOSLEEP.SYNCS 0x989680 ;  /* 0x009896800000895d */ /* 0x008fea0003900000 */
[----:B------:R-:W3:Y:S02]  /*9bd0*/  @!P0 SYNCS.PHASECHK.TRANS64 P0, [R0+URZ+0x58], R9 ;  /* 0x00005809000085a7 */ /* 0x000ee400080010ff */
[----:B---3--:R-:W-:Y:S05]  /*9be0*/  @!P0 BRA `(.L_x_166) ;  /* 0xfffffffc00f08947 */ /* 0x008fea000383ffff */
[----:B------:R-:W-:Y:S05]  /*9bf0*/  BRA `(.L_x_167) ;  /* 0xffffffac00787947 */ /* 0x000fea000383ffff */
.L_x_82:
[----:B------:R-:W-:Y:S07]  /*9c00*/  MOV R0, UR21 ;  /* 0x0000001500007c02 */ /* 0x000fee0008000f00 */
.L_x_168:
[----:B--2---:R2:W3:Y:S02]  /*9c10*/  SYNCS.PHASECHK.TRANS64.TRYWAIT P0, [R0+URZ+0x60], R9 ;  /* 0x00006009000075a7 */ /* 0x0044e400080011ff */
[----:B---3--:R-:W-:Y:S05]  /*9c20*/  @!P0 NANOSLEEP.SYNCS 0x989680 ;  /* 0x009896800000895d */ /* 0x008fea0003900000 */
[----:B------:R-:W3:Y:S02]  /*9c30*/  @!P0 SYNCS.PHASECHK.TRANS64 P0, [R0+URZ+0x60], R9 ;  /* 0x00006009000085a7 */ /* 0x000ee400080010ff */
[----:B---3--:R-:W-:Y:S05]  /*9c40*/  @!P0 BRA `(.L_x_168) ;  /* 0xfffffffc00f08947 */ /* 0x008fea000383ffff */
[----:B------:R-:W-:Y:S05]  /*9c50*/  BRA `(.L_x_169) ;  /* 0xffffffac00c07947 */ /* 0x000fea000383ffff */
.L_x_83:
[----:B------:R-:W-:Y:S07]  /*9c60*/  MOV R0, UR21 ;  /* 0x0000001500007c02 */ /* 0x000fee0008000f00 */
.L_x_170:
[----:B--2---:R2:W3:Y:S02]  /*9c70*/  SYNCS.PHASECHK.TRANS64.TRYWAIT P0, [R0+URZ+0x68], R9 ;  /* 0x00006809000075a7 */ /* 0x0044e400080011ff */
[----:B---3--:R-:W-:Y:S05]  /*9c80*/  @!P0 NANOSLEEP.SYNCS 0x989680 ;  /* 0x009896800000895d */ /* 0x008fea0003900000 */
[----:B------:R-:W3:Y:S02]  /*9c90*/  @!P0 SYNCS.PHASECHK.TRANS64 P0, [R0+URZ+0x68], R9 ;  /* 0x00006809000085a7 */ /* 0x000ee400080010ff */
[----:B---3--:R-:W-:Y:S05]  /*9ca0*/  @!P0 BRA `(.L_x_170) ;  /* 0xfffffffc00f08947 */ /* 0x008fea000383ffff */
[----:B------:R-:W-:Y:S05]  /*9cb0*/  BRA `(.L_x_171) ;  /* 0xffffffb000047947 */ /* 0x000fea000383ffff */
.L_x_85:
[----:B------:R-:W-:-:S07]  /*9cc0*/  MOV R0, UR21 ;  /* 0x0000001500007c02 */ /* 0x000fce0008000f00 */
.L_x_172:
[----:B---3--:R3:W4:Y:S02]  /*9cd0*/  SYNCS.PHASECHK.TRANS64.TRYWAIT P0, [R0+URZ+0x50], R3 ;  /* 0x00005003000075a7 */ /* 0x00872400080011ff */
[----:B----4-:R-:W-:Y:S05]  /*9ce0*/  @!P0 NANOSLEEP.SYNCS 0x989680 ;  /* 0x009896800000895d */ /* 0x010fea0003900000 */
[----:B------:R-:W4:Y:S02]  /*9cf0*/  @!P0 SYNCS.PHASECHK.TRANS64 P0, [R0+URZ+0x50], R3 ;  /* 0x00005003000085a7 */ /* 0x000f2400080010ff */
[----:B----4-:R-:W-:Y:S05]  /*9d00*/  @!P0 BRA `(.L_x_172) ;  /* 0xfffffffc00f08947 */ /* 0x010fea000383ffff */
[----:B------:R-:W-:Y:S05]  /*9d10*/  BRA `(.L_x_173) ;  /* 0xffffffb000787947 */ /* 0x000fea000383ffff */
.L_x_86:
[----:B---3--:R-:W-:-:S07]  /*9d20*/  MOV R0, UR21 ;  /* 0x0000001500007c02 */ /* 0x008fce0008000f00 */
.L_x_174:
[----:B---3--:R3:W4:Y:S02]  /*9d30*/  SYNCS.PHASECHK.TRANS64.TRYWAIT P0, [R0+URZ+0x58], R3 ;  /* 0x00005803000075a7 */ /* 0x00872400080011ff */
[----:B----4-:R-:W-:Y:S05]  /*9d40*/  @!P0 NANOSLEEP.SYNCS 0x989680 ;  /* 0x009896800000895d */ /* 0x010fea0003900000 */
[----:B------:R-:W4:Y:S02]  /*9d50*/  @!P0 SYNCS.PHASECHK.TRANS64 P0, [R0+URZ+0x58], R3 ;  /* 0x00005803000085a7 */ /* 0x000f2400080010ff */
[----:B----4-:R-:W-:Y:S05]  /*9d60*/  @!P0 BRA `(.L_x_174) ;  /* 0xfffffffc00f08947 */ /* 0x010fea000383ffff */
[----:B------:R-:W-:Y:S05]  /*9d70*/  BRA `(.L_x_175) ;  /* 0xffffffb000687947 */ /* 0x000fea000383ffff */
.L_x_87:
[----:B---3--:R-:W-:-:S07]  /*9d80*/  MOV R0, UR21 ;  /* 0x0000001500007c02 */ /* 0x008fce0008000f00 */
.L_x_176:
[----:B---3--:R3:W4:Y:S02]  /*9d90*/  SYNCS.PHASECHK.TRANS64.TRYWAIT P0, [R0+URZ+0x60], R3 ;  /* 0x00006003000075a7 */ /* 0x00872400080011ff */
[----:B----4-:R-:W-:Y:S05]  /*9da0*/  @!P0 NANOSLEEP.SYNCS 0x989680 ;  /* 0x009896800000895d */ /* 0x010fea0003900000 */
[----:B------:R-:W4:Y:S02]  /*9db0*/  @!P0 SYNCS.PHASECHK.TRANS64 P0, [R0+URZ+0x60], R3 ;  /* 0x00006003000085a7 */ /* 0x000f2400080010ff */
[----:B----4-:R-:W-:Y:S05]  /*9dc0*/  @!P0 BRA `(.L_x_176) ;  /* 0xfffffffc00f08947 */ /* 0x010fea000383ffff */
[----:B------:R-:W-:Y:S05]  /*9dd0*/  BRA `(.L_x_177) ;  /* 0xffffffb000587947 */ /* 0x000fea000383ffff */
.L_x_89:
[----:B-1----:R1:W2:Y:S02]  /*9de0*/  SYNCS.PHASECHK.TRANS64.TRYWAIT P0, [R3+URZ+0x80], R0 ;  /* 0x00008000030075a7 */ /* 0x0022a400080011ff */
[----:B--2---:R-:W-:Y:S05]  /*9df0*/  @!P0 NANOSLEEP.SYNCS 0x989680 ;  /* 0x009896800000895d */ /* 0x004fea0003900000 */
[----:B------:R-:W2:Y:S02]  /*9e00*/  @!P0 SYNCS.PHASECHK.TRANS64 P0, [R3+URZ+0x80], R0 ;  /* 0x00008000030085a7 */ /* 0x000ea400080010ff */
[----:B--2---:R-:W-:Y:S05]  /*9e10*/  @!P0 BRA `(.L_x_89) ;  /* 0xfffffffc00f08947 */ /* 0x004fea000383ffff */
[----:B------:R-:W-:Y:S05]  /*9e20*/  BRA `(.L_x_178) ;  /* 0xffffffb400187947 */ /* 0x000fea000383ffff */
.L_x_100:
[----:B-1----:R-:W-:Y:S04]  /*9e30*/  MOV R2, UR44 ;  /* 0x0000002c00027c02 */ /* 0x002fe80008000f00 */
[----:B------:R1:W2:Y:S03]  /*9e40*/  SYNCS.PHASECHK.TRANS64.TRYWAIT P1, [R2+URZ+0x30], R3 ;  /* 0x00003003020075a7 */ /* 0x0002a600080211ff */
[----:B--2---:R-:W-:Y:S05]  /*9e50*/  @!P1 NANOSLEEP.SYNCS 0x989680 ;  /* 0x009896800000995d */ /* 0x004fea0003900000 */
[----:B------:R-:W2:Y:S02]  /*9e60*/  @!P1 SYNCS.PHASECHK.TRANS64 P1, [R2+URZ+0x30], R3 ;  /* 0x00003003020095a7 */ /* 0x000ea400080210ff */
[----:B--2---:R-:W-:Y:S05]  /*9e70*/  @!P1 BRA `(.L_x_100) ;  /* 0xfffffffc00ec9947 */ /* 0x004fea000383ffff */
[----:B------:R-:W-:Y:S05]  /*9e80*/  BRA `(.L_x_99) ;  /* 0xffffffc000887947 */ /* 0x000fea000383ffff */
.L_x_102:
[----:B-1----:R1:W4:Y:S02]  /*9e90*/  SYNCS.PHASECHK.TRANS64.TRYWAIT P0, [R99+URZ+0xa0], R0 ;  /* 0x0000a000630075a7 */ /* 0x00232400080011ff */
[----:B----4-:R-:W-:Y:S05]  /*9ea0*/  @!P0 NANOSLEEP.SYNCS 0x989680 ;  /* 0x009896800000895d */ /* 0x010fea0003900000 */
[----:B------:R-:W4:Y:S02]  /*9eb0*/  @!P0 SYNCS.PHASECHK.TRANS64 P0, [R99+URZ+0xa0], R0 ;  /* 0x0000a000630085a7 */ /* 0x000f2400080010ff */
[----:B----4-:R-:W-:Y:S05]  /*9ec0*/  @!P0 BRA `(.L_x_102) ;  /* 0xfffffffc00f08947 */ /* 0x010fea000383ffff */
[----:B------:R-:W-:Y:S05]  /*9ed0*/  BRA `(.L_x_101) ;  /* 0xffffffc000b07947 */ /* 0x000fea000383ffff */
.L_x_111:
[----:B---3--:R3:W4:Y:S02]  /*9ee0*/  SYNCS.PHASECHK.TRANS64.TRYWAIT P0, [R3+URZ+0x30], R0 ;  /* 0x00003000030075a7 */ /* 0x00872400080011ff */
[----:B----4-:R-:W-:Y:S05]  /*9ef0*/  @!P0 NANOSLEEP.SYNCS 0x989680 ;  /* 0x009896800000895d */ /* 0x010fea0003900000 */
[----:B------:R-:W4:Y:S02]  /*9f00*/  @!P0 SYNCS.PHASECHK.TRANS64 P0, [R3+URZ+0x30], R0 ;  /* 0x00003000030085a7 */ /* 0x000f2400080010ff */
[----:B----4-:R-:W-:Y:S05]  /*9f10*/  @!P0 BRA `(.L_x_111) ;  /* 0xfffffffc00f08947 */ /* 0x010fea000383ffff */
[----:B------:R-:W-:Y:S05]  /*9f20*/  BRA `(.L_x_110) ;  /* 0xffffffcc008c7947 */ /* 0x000fea000383ffff */
.L_x_119:
[----:B---3--:R3:W4:Y:S02]  /*9f30*/  SYNCS.PHASECHK.TRANS64.TRYWAIT P0, [R62+URZ+0x30], R5 ;  /* 0x000030053e0075a7 */ /* 0x00872400080011ff */
[----:B----4-:R-:W-:Y:S05]  /*9f40*/  @!P0 NANOSLEEP.SYNCS 0x989680 ;  /* 0x009896800000895d */ /* 0x010fea0003900000 */
[----:B------:R-:W4:Y:S02]  /*9f50*/  @!P0 SYNCS.PHASECHK.TRANS64 P0, [R62+URZ+0x30], R5 ;  /* 0x000030053e0085a7 */ /* 0x000f2400080010ff */
[----:B----4-:R-:W-:Y:S05]  /*9f60*/  @!P0 BRA `(.L_x_119) ;  /* 0xfffffffc00f08947 */ /* 0x010fea000383ffff */
[----:B------:R-:W-:Y:S05]  /*9f70*/  BRA `(.L_x_118) ;  /* 0xffffffd800907947 */ /* 0x000fea000383ffff */
.L_x_127:
[----:B---3--:R3:W4:Y:S02]  /*9f80*/  SYNCS.PHASECHK.TRANS64.TRYWAIT P0, [R62+URZ+0x30], R5 ;  /* 0x000030053e0075a7 */ /* 0x00872400080011ff */
[----:B----4-:R-:W-:Y:S05]  /*9f90*/  @!P0 NANOSLEEP.SYNCS 0x989680 ;  /* 0x009896800000895d */ /* 0x010fea0003900000 */
[----:B------:R-:W4:Y:S02]  /*9fa0*/  @!P0 SYNCS.PHASECHK.TRANS64 P0, [R62+URZ+0x30], R5 ;  /* 0x000030053e0085a7 */ /* 0x000f2400080010ff */
[----:B----4-:R-:W-:Y:S05]  /*9fb0*/  @!P0 BRA `(.L_x_127) ;  /* 0xfffffffc00f08947 */ /* 0x010fea000383ffff */
[----:B------:R-:W-:Y:S05]  /*9fc0*/  BRA `(.L_x_126) ;  /* 0xffffffe400947947 */ /* 0x000fea000383ffff */
        .weak           $__internal_0_$__cuda_sm10x_tcgen05_guardrail_trap_col_being_dealloced_not_returned_by_alloc
        .type           $__internal_0_$__cuda_sm10x_tcgen05_guardrail_trap_col_being_dealloced_not_returned_by_alloc,@function
        .size           $__internal_0_$__cuda_sm10x_tcgen05_guardrail_trap_col_being_dealloced_not_returned_by_alloc,($__internal_1_$__cuda_sm10x_tcgen05_guardrail_trap_phase_invalid_during_alloc - $__internal_0_$__cuda_sm10x_tcgen05_guardrail_trap_col_being_dealloced_not_returned_by_alloc)
$__internal_0_$__cuda_sm10x_tcgen05_guardrail_trap_col_being_dealloced_not_returned_by_alloc:
[----:B------:R-:W-:Y:S05]  /*9fd0*/  BPT.TRAP 0x1 ;  /* 0x000000040000795c */ /* 0x000fea0000300000 */
[----:B------:R-:W-:-:S04]  /*9fe0*/  HFMA2 R3, -RZ, RZ, 0, 0 ;  /* 0x00000000ff037431 */ /* 0x000fc800000001ff */
[----:B------:R-:W-:Y:S05]  /*9ff0*/  RET.REL.NODEC R2 `(_ZN7cutlass13device_kernelINS_4gemm6kernel13GemmUniversalIN4cute5tupleIJiiiiEEENS1_10collective13CollectiveMmaINS1_35MainloopSm100TmaUmmaWarpSpecializedILi3ELi2ELi4ENS5_IJNS4_1CILi1EEENSA_ILi4EEESB_EEEEENS5_IJNSA_ILi128EEESF_NSA_ILi64EEEEEENS_6half_tENS5_IJlSB_lEEESI_NS5_IJSB_llEEENS4_8TiledMMAINS4_8MMA_AtomIJNS4_20SM100_MMA_F16BF16_SSISI_SI_fLi128ELi128ELNS4_4UMMA5MajorE0ELSP_1ELNSO_7ScaleInE0ELSQ_0EEEEEENS4_6LayoutINS5_IJSB_SB_SB_EEENS5_IJNSA_ILi0EEESV_SV_EEEEENS5_IJNS4_10UnderscoreESY_SY_EEEEENS4_23SM90_TMA_LOAD_MULTICASTENS4_14ComposedLayoutINS4_7SwizzleILi3ELi4ELi3EEENS4_18smem_ptr_flag_bitsILi16EEENST_INS5_IJNSA_ILi8EEESG_EEENS5_IJSG_SB_EEEEEEEvNS4_8identityENS4_13SM90_TMA_LOADENS12_IS14_S16_NST_INS5_IJSG_S17_EEENS5_IJSB_SG_EEEEEEEvS1C_EENS_8epilogue10collective18CollectiveEpilogueINS1J_23Sm100TmaWarpSpecializedILi4ELi2ELi32ELb1ELb0EEEJSH_NS5_IJNST_ISF_SB_EENST_INSA_ILi32EEESB_EEEEESI_SJ_SI_SJ_NS1J_6fusion15FusionCallbacksIS1N_NS1S_17LinearCombinationISI_fSI_fLNS_15FloatRoundStyleE2EEESH_S1R_JEEENS4_5SM1004TMEM4LOAD26SM100_TMEM_LOAD_32dp32b32xES1D_NS12_INS13_ILi2ELi4ELi3EEES16_NST_INS5_IJS17_S1P_EEENS5_IJS1P_SB_EEEEEEENS4_39AutoVectorizingCopyWithAssumedAlignmentILi128EEENS4_14SM90_TMA_STOREES26_S28_S28_EEEvvEEEEvNT_6ParamsE) ;  /* 0xffffff6002007950 */ /* 0x000fea0003c3ffff */
        .weak           $__internal_1_$__cuda_sm10x_tcgen05_guardrail_trap_phase_invalid_during_alloc
        .type           $__internal_1_$__cuda_sm10x_tcgen05_guardrail_trap_phase_invalid_during_alloc,@function
        .size           $__internal_1_$__cuda_sm10x_tcgen05_guardrail_trap_phase_invalid_during_alloc,($__internal_2_$__cuda_sm10x_tcgen05_guardrail_trap_unallocated_columns_being_dealloced - $__internal_1_$__cuda_sm10x_tcgen05_guardrail_trap_phase_invalid_during_alloc)
$__internal_1_$__cuda_sm10x_tcgen05_guardrail_trap_phase_invalid_during_alloc:
[----:B------:R-:W-:Y:S05]  /*a000*/  BPT.TRAP 0x1 ;  /* 0x000000040000795c */ /* 0x000fea0000300000 */
[----:B------:R-:W-:-:S04]  /*a010*/  MOV R5, 0x0 ;  /* 0x0000000000057802 */ /* 0x000fc80000000f00 */
[----:B------:R-:W-:Y:S05]  /*a020*/  RET.REL.NODEC R4 `(_ZN7cutlass13device_kernelINS_4gemm6kernel13GemmUniversalIN4cute5tupleIJiiiiEEENS1_10collective13CollectiveMmaINS1_35MainloopSm100TmaUmmaWarpSpecializedILi3ELi2ELi4ENS5_IJNS4_1CILi1EEENSA_ILi4EEESB_EEEEENS5_IJNSA_ILi128EEESF_NSA_ILi64EEEEEENS_6half_tENS5_IJlSB_lEEESI_NS5_IJSB_llEEENS4_8TiledMMAINS4_8MMA_AtomIJNS4_20SM100_MMA_F16BF16_SSISI_SI_fLi128ELi128ELNS4_4UMMA5MajorE0ELSP_1ELNSO_7ScaleInE0ELSQ_0EEEEEENS4_6LayoutINS5_IJSB_SB_SB_EEENS5_IJNSA_ILi0EEESV_SV_EEEEENS5_IJNS4_10UnderscoreESY_SY_EEEEENS4_23SM90_TMA_LOAD_MULTICASTENS4_14ComposedLayoutINS4_7SwizzleILi3ELi4ELi3EEENS4_18smem_ptr_flag_bitsILi16EEENST_INS5_IJNSA_ILi8EEESG_EEENS5_IJSG_SB_EEEEEEEvNS4_8identityENS4_13SM90_TMA_LOADENS12_IS14_S16_NST_INS5_IJSG_S17_EEENS5_IJSB_SG_EEEEEEEvS1C_EENS_8epilogue10collective18CollectiveEpilogueINS1J_23Sm100TmaWarpSpecializedILi4ELi2ELi32ELb1ELb0EEEJSH_NS5_IJNST_ISF_SB_EENST_INSA_ILi32EEESB_EEEEESI_SJ_SI_SJ_NS1J_6fusion15FusionCallbacksIS1N_NS1S_17LinearCombinationISI_fSI_fLNS_15FloatRoundStyleE2EEESH_S1R_JEEENS4_5SM1004TMEM4LOAD26SM100_TMEM_LOAD_32dp32b32xES1D_NS12_INS13_ILi2ELi4ELi3EEES16_NST_INS5_IJS17_S1P_EEENS5_IJS1P_SB_EEEEEEENS4_39AutoVectorizingCopyWithAssumedAlignmentILi128EEENS4_14SM90_TMA_STOREES26_S28_S28_EEEvvEEEEvNT_6ParamsE) ;  /* 0xffffff5c04f47950 */ /* 0x000fea0003c3ffff */
        .weak           $__internal_2_$__cuda_sm10x_tcgen05_guardrail_trap_unallocated_columns_being_dealloced
        .type           $__internal_2_$__cuda_sm10x_tcgen05_guardrail_trap_unallocated_columns_being_dealloced,@function
        .size           $__internal_2_$__cuda_sm10x_tcgen05_guardrail_trap_unallocated_columns_being_dealloced,(.L_x_180 - $__internal_2_$__cuda_sm10x_tcgen05_guardrail_trap_unallocated_columns_being_dealloced)
$__internal_2_$__cuda_sm10x_tcgen05_guardrail_trap_unallocated_columns_being_dealloced:
[----:B------:R-:W-:Y:S05]  /*a030*/  BPT.TRAP 0x1 ;  /* 0x000000040000795c */ /* 0x000fea0000300000 */
[----:B------:R-:W-:-:S04]  /*a040*/  HFMA2 R3, -RZ, RZ, 0, 0 ;  /* 0x00000000ff037431 */ /* 0x000fc800000001ff */
[----:B------:R-:W-:Y:S05]  /*a050*/  RET.REL.NODEC R2 `(_ZN7cutlass13device_kernelINS_4gemm6kernel13GemmUniversalIN4cute5tupleIJiiiiEEENS1_10collective13CollectiveMmaINS1_35MainloopSm100TmaUmmaWarpSpecializedILi3ELi2ELi4ENS5_IJNS4_1CILi1EEENSA_ILi4EEESB_EEEEENS5_IJNSA_ILi128EEESF_NSA_ILi64EEEEEENS_6half_tENS5_IJlSB_lEEESI_NS5_IJSB_llEEENS4_8TiledMMAINS4_8MMA_AtomIJNS4_20SM100_MMA_F16BF16_SSISI_SI_fLi128ELi128ELNS4_4UMMA5MajorE0ELSP_1ELNSO_7ScaleInE0ELSQ_0EEEEEENS4_6LayoutINS5_IJSB_SB_SB_EEENS5_IJNSA_ILi0EEESV_SV_EEEEENS5_IJNS4_10UnderscoreESY_SY_EEEEENS4_23SM90_TMA_LOAD_MULTICASTENS4_14ComposedLayoutINS4_7SwizzleILi3ELi4ELi3EEENS4_18smem_ptr_flag_bitsILi16EEENST_INS5_IJNSA_ILi8EEESG_EEENS5_IJSG_SB_EEEEEEEvNS4_8identityENS4_13SM90_TMA_LOADENS12_IS14_S16_NST_INS5_IJSG_S17_EEENS5_IJSB_SG_EEEEEEEvS1C_EENS_8epilogue10collective18CollectiveEpilogueINS1J_23Sm100TmaWarpSpecializedILi4ELi2ELi32ELb1ELb0EEEJSH_NS5_IJNST_ISF_SB_EENST_INSA_ILi32EEESB_EEEEESI_SJ_SI_SJ_NS1J_6fusion15FusionCallbacksIS1N_NS1S_17LinearCombinationISI_fSI_fLNS_15FloatRoundStyleE2EEESH_S1R_JEEENS4_5SM1004TMEM4LOAD26SM100_TMEM_LOAD_32dp32b32xES1D_NS12_INS13_ILi2ELi4ELi3EEES16_NST_INS5_IJS17_S1P_EEENS5_IJS1P_SB_EEEEEEENS4_39AutoVectorizingCopyWithAssumedAlignmentILi128EEENS4_14SM90_TMA_STOREES26_S28_S28_EEEvvEEEEvNT_6ParamsE) ;  /* 0xffffff5c02e87950 */ /* 0x000fea0003c3ffff */
.L_x_179:
[----:B------:R-:W-:-:S00]  /*a060*/  BRA `(.L_x_179) ;  /* 0xfffffffc00fc7947 */ /* 0x000fc0000383ffff */
[----:B------:R-:W-:-:S00]  /*a070*/  NOP ;  /* 0x0000000000007918 */ /* 0x000fc00000000000 */
        /* <DEDUP_REMOVED lines=8> */
.L_x_180:


//--------------------- .nv.global.init           --------------------------
	.section	.nv.global.init,"aw",@progbits
.nv.global.init:
	.type		$str$27,@object
	.size		$str$27,($str$28 - $str$27)
$str$27:
        /*0000*/ 	.byte	0x28, 0x61, 0x64, 0x64, 0x72, 0x65, 0x73, 0x73, 0x20, 0x26, 0x20, 0x6d, 0x61, 0x73, 0x6b, 0x29
        /*0010*/ 	.byte	0x20, 0x3d, 0x3d, 0x20, 0x30, 0x00
	.type		$str$28,@object
	.size		$str$28,($str$26 - $str$28)
$str$28:
        /*0016*/ 	.byte	0x2f, 0x74, 0x6d, 0x70, 0x2f, 0x63, 0x75, 0x74, 0x6c, 0x61, 0x73, 0x73, 0x5f, 0x73, 0x77, 0x65
        /*0026*/ 	.byte	0x65, 0x70, 0x5f, 0x73, 0x72, 0x63, 0x2f, 0x69, 0x6e, 0x63, 0x6c, 0x75, 0x64, 0x65, 0x2f, 0x63
        /*0036*/ 	.byte	0x75, 0x74, 0x65, 0x2f, 0x70, 0x6f, 0x69, 0x6e, 0x74, 0x65, 0x72, 0x5f, 0x66, 0x6c, 0x61, 0x67
        /*0046*/ 	.byte	0x67, 0x65, 0x64, 0x2e, 0x68, 0x70, 0x70, 0x00
	.type		$str$26,@object
	.size		$str$26,($str$25 - $str$26)
$str$26:
        /*004e*/ 	.byte	0x2f, 0x74, 0x6d, 0x70, 0x2f, 0x63, 0x75, 0x74, 0x6c, 0x61, 0x73, 0x73, 0x5f, 0x73, 0x77, 0x65
        /*005e*/ 	.byte	0x65, 0x70, 0x5f, 0x73, 0x72, 0x63, 0x2f, 0x69, 0x6e, 0x63, 0x6c, 0x75, 0x64, 0x65, 0x2f, 0x63
        /*006e*/ 	.byte	0x75, 0x74, 0x65, 0x2f, 0x61, 0x74, 0x6f, 0x6d, 0x2f, 0x63, 0x6f, 0x70, 0x79, 0x5f, 0x74, 0x72
        /*007e*/ 	.byte	0x61, 0x69, 0x74, 0x73, 0x5f, 0x73, 0x6d, 0x31, 0x30, 0x30, 0x2e, 0x68, 0x70, 0x70, 0x00
	.type		$str$25,@object
	.size		$str$25,(__unnamed_1 - $str$25)
$str$25:
        /*008d*/ 	.byte	0x28, 0x28, 0x75, 0x69, 0x6e, 0x74, 0x33, 0x32, 0x5f, 0x74, 0x28, 0x74, 0x68, 0x72, 0x65, 0x61
        /*009d*/ 	.byte	0x64, 0x49, 0x64, 0x78, 0x2e, 0x78, 0x29, 0x20, 0x2f, 0x20, 0x33, 0x32, 0x29, 0x20, 0x25, 0x20
        /*00ad*/ 	.byte	0x34, 0x29, 0x20, 0x3d, 0x3d, 0x20, 0x28, 0x28, 0x28, 0x74, 0x6d, 0x65, 0x6d, 0x5f, 0x61, 0x64
        /*00bd*/ 	.byte	0x64, 0x72, 0x20, 0x3e, 0x3e, 0x20, 0x31, 0x36, 0x29, 0x20, 0x2f, 0x20, 0x33, 0x32, 0x29, 0x20
        /*00cd*/ 	.byte	0x25, 0x20, 0x34, 0x29, 0x00
	.type		__unnamed_1,@object
	.size		__unnamed_1,(__unnamed_2 - __unnamed_1)
__unnamed_1:
        /*00d2*/ 	.byte	0x61, 0x75, 0x74, 0x6f, 0x20, 0x63, 0x75, 0x74, 0x65, 0x3a, 0x3a, 0x61, 0x73, 0x5f, 0x70, 0x6f
        /* <DEDUP_REMOVED lines=24> */
        /*0262*/ 	.byte	0x3e, 0x3e, 0x3e, 0x3e, 0x5d, 0x00
	.type		__unnamed_2,@object
	.size		__unnamed_2,(.L_2 - __unnamed_2)
__unnamed_2:
        /* <DEDUP_REMOVED lines=42> */
        /*0508*/ 	.byte	0x3e, 0x3e, 0x5d, 0x00
.L_2:


//--------------------- .nv.shared._ZN7cutlass13device_kernelINS_4gemm6kernel13GemmUniversalIN4cute5tupleIJiiiiEEENS1_10collective13CollectiveMmaINS1_35MainloopSm100TmaUmmaWarpSpecializedILi3ELi2ELi4ENS5_IJNS4_1CILi1EEENSA_ILi4EEESB_EEEEENS5_IJNSA_ILi128EEESF_NSA_ILi64EEEEEENS_6half_tENS5_IJlSB_lEEESI_NS5_IJSB_llEEENS4_8TiledMMAINS4_8MMA_AtomIJNS4_20SM100_MMA_F16BF16_SSISI_SI_fLi128ELi128ELNS4_4UMMA5MajorE0ELSP_1ELNSO_7ScaleInE0ELSQ_0EEEEEENS4_6LayoutINS5_IJSB_SB_SB_EEENS5_IJNSA_ILi0EEESV_SV_EEEEENS5_IJNS4_10UnderscoreESY_SY_EEEEENS4_23SM90_TMA_LOAD_MULTICASTENS4_14ComposedLayoutINS4_7SwizzleILi3ELi4ELi3EEENS4_18smem_ptr_flag_bitsILi16EEENST_INS5_IJNSA_ILi8EEESG_EEENS5_IJSG_SB_EEEEEEEvNS4_8identityENS4_13SM90_TMA_LOADENS12_IS14_S16_NST_INS5_IJSG_S17_EEENS5_IJSB_SG_EEEEEEEvS1C_EENS_8epilogue10collective18CollectiveEpilogueINS1J_23Sm100TmaWarpSpecializedILi4ELi2ELi32ELb1ELb0EEEJSH_NS5_IJNST_ISF_SB_EENST_INSA_ILi32EEESB_EEEEESI_SJ_SI_SJ_NS1J_6fusion15FusionCallbacksIS1N_NS1S_17LinearCombinationISI_fSI_fLNS_15FloatRoundStyleE2EEESH_S1R_JEEENS4_5SM1004TMEM4LOAD26SM100_TMEM_LOAD_32dp32b32xES1D_NS12_INS13_ILi2ELi4ELi3EEES16_NST_INS5_IJS17_S1P_EEENS5_IJS1P_SB_EEEEEEENS4_39AutoVectorizingCopyWithAssumedAlignmentILi128EEENS4_14SM90_TMA_STOREES26_S28_S28_EEEvvEEEEvNT_6ParamsE --------------------------
	.section	.nv.shared._ZN7cutlass13device_kernelINS_4gemm6kernel13GemmUniversalIN4cute5tupleIJiiiiEEENS1_10collective13CollectiveMmaINS1_35MainloopSm100TmaUmmaWarpSpecializedILi3ELi2ELi4ENS5_IJNS4_1CILi1EEENSA_ILi4EEESB_EEEEENS5_IJNSA_ILi128EEESF_NSA_ILi64EEEEEENS_6half_tENS5_IJlSB_lEEESI_NS5_IJSB_llEEENS4_8TiledMMAINS4_8MMA_AtomIJNS4_20SM100_MMA_F16BF16_SSISI_SI_fLi128ELi128ELNS4_4UMMA5MajorE0ELSP_1ELNSO_7ScaleInE0ELSQ_0EEEEEENS4_6LayoutINS5_IJSB_SB_SB_EEENS5_IJNSA_ILi0EEESV_SV_EEEEENS5_IJNS4_10UnderscoreESY_SY_EEEEENS4_23SM90_TMA_LOAD_MULTICASTENS4_14ComposedLayoutINS4_7SwizzleILi3ELi4ELi3EEENS4_18smem_ptr_flag_bitsILi16EEENST_INS5_IJNSA_ILi8EEESG_EEENS5_IJSG_SB_EEEEEEEvNS4_8identityENS4_13SM90_TMA_LOADENS12_IS14_S16_NST_INS5_IJSG_S17_EEENS5_IJSB_SG_EEEEEEEvS1C_EENS_8epilogue10collective18CollectiveEpilogueINS1J_23Sm100TmaWarpSpecializedILi4ELi2ELi32ELb1ELb0EEEJSH_NS5_IJNST_ISF_SB_EENST_INSA_ILi32EEESB_EEEEESI_SJ_SI_SJ_NS1J_6fusion15FusionCallbacksIS1N_NS1S_17LinearCombinationISI_fSI_fLNS_15FloatRoundStyleE2EEESH_S1R_JEEENS4_5SM1004TMEM4LOAD26SM100_TMEM_LOAD_32dp32b32xES1D_NS12_INS13_ILi2ELi4ELi3EEES16_NST_INS5_IJS17_S1P_EEENS5_IJS1P_SB_EEEEEEENS4_39AutoVectorizingCopyWithAssumedAlignmentILi128EEENS4_14SM90_TMA_STOREES26_S28_S28_EEEvvEEEEvNT_6ParamsE,"aw",@nobits
	.sectionflags	@""
	.align	16
	.zero		1024


//--------------------- .nv.shared.reserved.0     --------------------------
	.section	.nv.shared.reserved.0,"aw",@nobits
	.weak		__nv_reservedSMEM_offset_0_alias
	.size		__nv_reservedSMEM_offset_0_alias, 0, 64
	.other		__nv_reservedSMEM_offset_0_alias,@"STO_CUDA_RESERVED_SHARED STV_DEFAULT"
__nv_reservedSMEM_offset_0_alias:
	.zero		0
.nv.shared.reserved.0:
	.zero		64
	.weak		__nv_reservedSMEM_tcgen05_partition
	.type		__nv_reservedSMEM_tcgen05_partition,@object
	.size		__nv_reservedSMEM_tcgen05_partition,(.L_0 - __nv_reservedSMEM_tcgen05_partition)
__nv_reservedSMEM_tcgen05_partition:
	.zero		32
.L_0:


//--------------------- .nv.global                --------------------------
	.section	.nv.global,"aw",@nobits
.nv.global:
	.type		_ZN40_INTERNAL_24a43ab1_4_k_cu_a1e01b92_307694cute1_E,@object
	.size		_ZN40_INTERNAL_24a43ab1_4_k_cu_a1e01b92_307694cute1_E,(_ZN40_INTERNAL_24a43ab1_4_k_cu_a1e01b92_307694cuda3std3__45__cpo6cbeginE - _ZN40_INTERNAL_24a43ab1_4_k_cu_a1e01b92_307694cute1_E)
_ZN40_INTERNAL_24a43ab1_4_k_cu_a1e01b92_307694cute1_E:
	.zero		1
	.type		_ZN40_INTERNAL_24a43ab1_4_k_cu_a1e01b92_307694cuda3std3__45__cpo6cbeginE,@object
	.size		_ZN40_INTERNAL_24a43ab1_4_k_cu_a1e01b92_307694cuda3std3__45__cpo6cbeginE,(_ZN40_INTERNAL_24a43ab1_4_k_cu_a1e01b92_307694cuda3std3__48in_placeE - _ZN40_INTERNAL_24a43ab1_4_k_cu_a1e01b92_307694cuda3std3__45__cpo6cbeginE)
_ZN40_INTERNAL_24a43ab1_4_k_cu_a1e01b92_307694cuda3std3__45__cpo6cbeginE:
	.zero		1
	.type		_ZN40_INTERNAL_24a43ab1_4_k_cu_a1e01b92_307694cuda3std3__48in_placeE,@object
	.size		_ZN40_INTERNAL_24a43ab1_4_k_cu_a1e01b92_307694cuda3std3__48in_placeE,(_ZN40_INTERNAL_24a43ab1_4_k_cu_a1e01b92_307694cuda3std6ranges3__45__cpo9iter_moveE - _ZN40_INTERNAL_24a43ab1_4_k_cu_a1e01b92_307694cuda3std3__48in_placeE)
_ZN40_INTERNAL_24a43ab1_4_k_cu_a1e01b92_307694cuda3std3__48in_placeE:
	.zero		1
	.type		_ZN40_INTERNAL_24a43ab1_4_k_cu_a1e01b92_307694cuda3std6ranges3__45__cpo9iter_moveE,@object
	.size		_ZN40_INTERNAL_24a43ab1_4_k_cu_a1e01b92_307694cuda3std6ranges3__45__cpo9iter_moveE,(_ZN40_INTERNAL_24a43ab1_4_k_cu_a1e01b92_307694cuda3std3__45__cpo5beginE - _ZN40_INTERNAL_24a43ab1_4_k_cu_a1e01b92_307694cuda3std6ranges3__45__cpo9iter_moveE)
_ZN40_INTERNAL_24a43ab1_4_k_cu_a1e01b92_307694cuda3std6ranges3__45__cpo9iter_moveE:
	.zero		1
	.type		_ZN40_INTERNAL_24a43ab1_4_k_cu_a1e01b92_307694cuda3std3__45__cpo5beginE,@object
	.size		_ZN40_INTERNAL_24a43ab1_4_k_cu_a1e01b92_307694cuda3std3__45__cpo5beginE,(_ZN40_INTERNAL_24a43ab1_4_k_cu_a1e01b92_307694cuda3std3__442_GLOBAL__N__24a43ab1_4_k_cu_a1e01b92_307696ignoreE - _ZN40_INTERNAL_24a43ab1_4_k_cu_a1e01b92_307694cuda3std3__45__cpo5beginE)
_ZN40_INTERNAL_24a43ab1_4_k_cu_a1e01b92_307694cuda3std3__45__cpo5beginE:
	.zero		1
	.type		_ZN40_INTERNAL_24a43ab1_4_k_cu_a1e01b92_307694cuda3std3__442_GLOBAL__N__24a43ab1_4_k_cu_a1e01b92_307696ignoreE,@object
	.size		_ZN40_INTERNAL_24a43ab1_4_k_cu_a1e01b92_307694cuda3std3__442_GLOBAL__N__24a43ab1_4_k_cu_a1e01b92_307696ignoreE,(_ZN40_INTERNAL_24a43ab1_4_k_cu_a1e01b92_307694cute7productE - _ZN40_INTERNAL_24a43ab1_4_k_cu_a1e01b92_307694cuda3std3__442_GLOBAL__N__24a43ab1_4_k_cu_a1e01b92_307696ignoreE)
_ZN40_INTERNAL_24a43ab1_4_k_cu_a1e01b92_307694cuda3std3__442_GLOBAL__N__24a43ab1_4_k_cu_a1e01b92_307696ignoreE:
	.zero		1
	.type		_ZN40_INTERNAL_24a43ab1_4_k_cu_a1e01b92_307694cute7productE,@object
	.size		_ZN40_INTERNAL_24a43ab1_4_k_cu_a1e01b92_307694cute7productE,(_ZN40_INTERNAL_24a43ab1_4_k_cu_a1e01b92_307694cuda3std3__45__cpo3endE - _ZN40_INTERNAL_24a43ab1_4_k_cu_a1e01b92_307694cute7productE)
_ZN40_INTERNAL_24a43ab1_4_k_cu_a1e01b92_307694cute7productE:
	.zero		1
	.type		_ZN40_INTERNAL_24a43ab1_4_k_cu_a1e01b92_307694cuda3std3__45__cpo3endE,@object
	.size		_ZN40_INTERNAL_24a43ab1_4_k_cu_a1e01b92_307694cuda3std3__45__cpo3endE,(_ZN40_INTERNAL_24a43ab1_4_k_cu_a1e01b92_307694cuda3std3__419piecewise_constructE - _ZN40_INTERNAL_24a43ab1_4_k_cu_a1e01b92_307694cuda3std3__45__cpo3endE)
_ZN40_INTERNAL_24a43ab1_4_k_cu_a1e01b92_307694cuda3std3__45__cpo3endE:
	.zero		1
	.type		_ZN40_INTERNAL_24a43ab1_4_k_cu_a1e01b92_307694cuda3std3__419piecewise_constructE,@object
	.size		_ZN40_INTERNAL_24a43ab1_4_k_cu_a1e01b92_307694cuda3std3__419piecewise_constructE,(_ZN40_INTERNAL_24a43ab1_4_k_cu_a1e01b92_307694cuda3std3__45__cpo4cendE - _ZN40_INTERNAL_24a43ab1_4_k_cu_a1e01b92_307694cuda3std3__419piecewise_constructE)
_ZN40_INTERNAL_24a43ab1_4_k_cu_a1e01b92_307694cuda3std3__419piecewise_constructE:
	.zero		1
	.type		_ZN40_INTERNAL_24a43ab1_4_k_cu_a1e01b92_307694cuda3std3__45__cpo4cendE,@object
	.size		_ZN40_INTERNAL_24a43ab1_4_k_cu_a1e01b92_307694cuda3std3__45__cpo4cendE,(_ZN40_INTERNAL_24a43ab1_4_k_cu_a1e01b92_307694cuda3std6ranges3__45__cpo4swapE - _ZN40_INTERNAL_24a43ab1_4_k_cu_a1e01b92_307694cuda3std3__45__cpo4cendE)
_ZN40_INTERNAL_24a43ab1_4_k_cu_a1e01b92_307694cuda3std3__45__cpo4cendE:
	.zero		1
	.type		_ZN40_INTERNAL_24a43ab1_4_k_cu_a1e01b92_307694cuda3std6ranges3__45__cpo4swapE,@object
	.size		_ZN40_INTERNAL_24a43ab1_4_k_cu_a1e01b92_307694cuda3std6ranges3__45__cpo4swapE,(.L_10 - _ZN40_INTERNAL_24a43ab1_4_k_cu_a1e01b92_307694cuda3std6ranges3__45__cpo4swapE)
_ZN40_INTERNAL_24a43ab1_4_k_cu_a1e01b92_307694cuda3std6ranges3__45__cpo4swapE:
	.zero		1
.L_10:


//--------------------- .nv.constant0._ZN7cutlass13device_kernelINS_4gemm6kernel13GemmUniversalIN4cute5tupleIJiiiiEEENS1_10collective13CollectiveMmaINS1_35MainloopSm100TmaUmmaWarpSpecializedILi3ELi2ELi4ENS5_IJNS4_1CILi1EEENSA_ILi4EEESB_EEEEENS5_IJNSA_ILi128EEESF_NSA_ILi64EEEEEENS_6half_tENS5_IJlSB_lEEESI_NS5_IJSB_llEEENS4_8TiledMMAINS4_8MMA_AtomIJNS4_20SM100_MMA_F16BF16_SSISI_SI_fLi128ELi128ELNS4_4UMMA5MajorE0ELSP_1ELNSO_7ScaleInE0ELSQ_0EEEEEENS4_6LayoutINS5_IJSB_SB_SB_EEENS5_IJNSA_ILi0EEESV_SV_EEEEENS5_IJNS4_10UnderscoreESY_SY_EEEEENS4_23SM90_TMA_LOAD_MULTICASTENS4_14ComposedLayoutINS4_7SwizzleILi3ELi4ELi3EEENS4_18smem_ptr_flag_bitsILi16EEENST_INS5_IJNSA_ILi8EEESG_EEENS5_IJSG_SB_EEEEEEEvNS4_8identityENS4_13SM90_TMA_LOADENS12_IS14_S16_NST_INS5_IJSG_S17_EEENS5_IJSB_SG_EEEEEEEvS1C_EENS_8epilogue10collective18CollectiveEpilogueINS1J_23Sm100TmaWarpSpecializedILi4ELi2ELi32ELb1ELb0EEEJSH_NS5_IJNST_ISF_SB_EENST_INSA_ILi32EEESB_EEEEESI_SJ_SI_SJ_NS1J_6fusion15FusionCallbacksIS1N_NS1S_17LinearCombinationISI_fSI_fLNS_15FloatRoundStyleE2EEESH_S1R_JEEENS4_5SM1004TMEM4LOAD26SM100_TMEM_LOAD_32dp32b32xES1D_NS12_INS13_ILi2ELi4ELi3EEES16_NST_INS5_IJS17_S1P_EEENS5_IJS1P_SB_EEEEEEENS4_39AutoVectorizingCopyWithAssumedAlignmentILi128EEENS4_14SM90_TMA_STOREES26_S28_S28_EEEvvEEEEvNT_6ParamsE --------------------------
	.section	.nv.constant0._ZN7cutlass13device_kernelINS_4gemm6kernel13GemmUniversalIN4cute5tupleIJiiiiEEENS1_10collective13CollectiveMmaINS1_35MainloopSm100TmaUmmaWarpSpecializedILi3ELi2ELi4ENS5_IJNS4_1CILi1EEENSA_ILi4EEESB_EEEEENS5_IJNSA_ILi128EEESF_NSA_ILi64EEEEEENS_6half_tENS5_IJlSB_lEEESI_NS5_IJSB_llEEENS4_8TiledMMAINS4_8MMA_AtomIJNS4_20SM100_MMA_F16BF16_SSISI_SI_fLi128ELi128ELNS4_4UMMA5MajorE0ELSP_1ELNSO_7ScaleInE0ELSQ_0EEEEEENS4_6LayoutINS5_IJSB_SB_SB_EEENS5_IJNSA_ILi0EEESV_SV_EEEEENS5_IJNS4_10UnderscoreESY_SY_EEEEENS4_23SM90_TMA_LOAD_MULTICASTENS4_14ComposedLayoutINS4_7SwizzleILi3ELi4ELi3EEENS4_18smem_ptr_flag_bitsILi16EEENST_INS5_IJNSA_ILi8EEESG_EEENS5_IJSG_SB_EEEEEEEvNS4_8identityENS4_13SM90_TMA_LOADENS12_IS14_S16_NST_INS5_IJSG_S17_EEENS5_IJSB_SG_EEEEEEEvS1C_EENS_8epilogue10collective18CollectiveEpilogueINS1J_23Sm100TmaWarpSpecializedILi4ELi2ELi32ELb1ELb0EEEJSH_NS5_IJNST_ISF_SB_EENST_INSA_ILi32EEESB_EEEEESI_SJ_SI_SJ_NS1J_6fusion15FusionCallbacksIS1N_NS1S_17LinearCombinationISI_fSI_fLNS_15FloatRoundStyleE2EEESH_S1R_JEEENS4_5SM1004TMEM4LOAD26SM100_TMEM_LOAD_32dp32b32xES1D_NS12_INS13_ILi2ELi4ELi3EEES16_NST_INS5_IJS17_S1P_EEENS5_IJS1P_SB_EEEEEEENS4_39AutoVectorizingCopyWithAssumedAlignmentILi128EEENS4_14SM90_TMA_STOREES26_S28_S28_EEEvvEEEEvNT_6ParamsE,"a",@progbits
	.sectionflags	@""
	.align	4
.nv.constant0._ZN7cutlass13device_kernelINS_4gemm6kernel13GemmUniversalIN4cute5tupleIJiiiiEEENS1_10collective13CollectiveMmaINS1_35MainloopSm100TmaUmmaWarpSpecializedILi3ELi2ELi4ENS5_IJNS4_1CILi1EEENSA_ILi4EEESB_EEEEENS5_IJNSA_ILi128EEESF_NSA_ILi64EEEEEENS_6half_tENS5_IJlSB_lEEESI_NS5_IJSB_llEEENS4_8TiledMMAINS4_8MMA_AtomIJNS4_20SM100_MMA_F16BF16_SSISI_SI_fLi128ELi128ELNS4_4UMMA5MajorE0ELSP_1ELNSO_7ScaleInE0ELSQ_0EEEEEENS4_6LayoutINS5_IJSB_SB_SB_EEENS5_IJNSA_ILi0EEESV_SV_EEEEENS5_IJNS4_10UnderscoreESY_SY_EEEEENS4_23SM90_TMA_LOAD_MULTICASTENS4_14ComposedLayoutINS4_7SwizzleILi3ELi4ELi3EEENS4_18smem_ptr_flag_bitsILi16EEENST_INS5_IJNSA_ILi8EEESG_EEENS5_IJSG_SB_EEEEEEEvNS4_8identityENS4_13SM90_TMA_LOADENS12_IS14_S16_NST_INS5_IJSG_S17_EEENS5_IJSB_SG_EEEEEEEvS1C_EENS_8epilogue10collective18CollectiveEpilogueINS1J_23Sm100TmaWarpSpecializedILi4ELi2ELi32ELb1ELb0EEEJSH_NS5_IJNST_ISF_SB_EENST_INSA_ILi32EEESB_EEEEESI_SJ_SI_SJ_NS1J_6fusion15FusionCallbacksIS1N_NS1S_17LinearCombinationISI_fSI_fLNS_15FloatRoundStyleE2EEESH_S1R_JEEENS4_5SM1004TMEM4LOAD26SM100_TMEM_LOAD_32dp32b32xES1D_NS12_INS13_ILi2ELi4ELi3EEES16_NST_INS5_IJS17_S1P_EEENS5_IJS1P_SB_EEEEEEENS4_39AutoVectorizingCopyWithAssumedAlignmentILi128EEENS4_14SM90_TMA_STOREES26_S28_S28_EEEvvEEEEvNT_6ParamsE:
	.zero		2944


//--------------------- SYMBOLS --------------------------

	.type		.nv.reservedSmem.offset0,@object
	.size		.nv.reservedSmem.offset0,0x4
	.type		.nv.reservedSmem.cap,@object
	.size		.nv.reservedSmem.cap,0x4
	.type		__assertfail,@function
